//
// Generated by NVIDIA NVVM Compiler
//
// Compiler Build ID: CL-36424714
// Cuda compilation tools, release 13.0, V13.0.88
// Based on NVVM 20.0.0
//

.version 9.0
.target sm_100
.address_size 64

	// .globl	_Z10row_kernelPfS_S_mmmm
.extern .shared .align 16 .b8 shared_mem[];

.visible .entry _Z10row_kernelPfS_S_mmmm(
	.param .u64 .ptr .align 1 _Z10row_kernelPfS_S_mmmm_param_0,
	.param .u64 .ptr .align 1 _Z10row_kernelPfS_S_mmmm_param_1,
	.param .u64 .ptr .align 1 _Z10row_kernelPfS_S_mmmm_param_2,
	.param .u64 _Z10row_kernelPfS_S_mmmm_param_3,
	.param .u64 _Z10row_kernelPfS_S_mmmm_param_4,
	.param .u64 _Z10row_kernelPfS_S_mmmm_param_5,
	.param .u64 _Z10row_kernelPfS_S_mmmm_param_6
)
{
	.reg .pred 	%p<21>;
	.reg .b32 	%r<63>;
	.reg .b32 	%f<66>;
	.reg .b64 	%rd<124>;

	ld.param.u64 	%rd52, [_Z10row_kernelPfS_S_mmmm_param_0];
	ld.param.u64 	%rd47, [_Z10row_kernelPfS_S_mmmm_param_2];
	ld.param.u64 	%rd48, [_Z10row_kernelPfS_S_mmmm_param_3];
	ld.param.u64 	%rd49, [_Z10row_kernelPfS_S_mmmm_param_4];
	ld.param.u64 	%rd50, [_Z10row_kernelPfS_S_mmmm_param_5];
	ld.param.u64 	%rd51, [_Z10row_kernelPfS_S_mmmm_param_6];
	cvta.to.global.u64 	%rd1, %rd52;
	mov.u32 	%r7, %tid.x;
	cvt.u64.u32 	%rd2, %r7;
	setp.le.u64 	%p1, %rd48, %rd2;
	@%p1 bra 	$L__BB0_2;
	cvt.u32.u64 	%r8, %rd2;
	cvta.to.global.u64 	%rd53, %rd47;
	shl.b64 	%rd54, %rd2, 2;
	add.s64 	%rd55, %rd53, %rd54;
	ld.global.f32 	%f30, [%rd55];
	shl.b32 	%r9, %r8, 2;
	mov.u32 	%r10, shared_mem;
	add.s32 	%r11, %r10, %r9;
	st.shared.f32 	[%r11], %f30;
$L__BB0_2:
	cvt.u32.u64 	%r12, %rd2;
	bar.sync 	0;
	mov.u32 	%r13, %ctaid.z;
	mov.u32 	%r14, %ntid.z;
	mov.u32 	%r15, %tid.z;
	mad.lo.s32 	%r16, %r13, %r14, %r15;
	cvt.u64.u32 	%rd3, %r16;
	mov.u32 	%r17, %ctaid.y;
	mov.u32 	%r18, %ntid.y;
	mov.u32 	%r19, %tid.y;
	mad.lo.s32 	%r20, %r17, %r18, %r19;
	cvt.u64.u32 	%rd4, %r20;
	mov.u32 	%r22, %ctaid.x;
	mov.u32 	%r23, %ntid.x;
	mad.lo.s32 	%r24, %r22, %r23, %r12;
	cvt.u64.u32 	%rd5, %r24;
	setp.le.u64 	%p2, %rd49, %rd3;
	setp.le.u64 	%p3, %rd51, %rd4;
	or.pred  	%p4, %p2, %p3;
	shr.u64 	%rd6, %rd50, 1;
	setp.le.u64 	%p5, %rd6, %rd5;
	or.pred  	%p6, %p5, %p4;
	@%p6 bra 	$L__BB0_34;
	setp.eq.s64 	%p7, %rd48, 0;
	mov.f32 	%f64, 0f00000000;
	mov.f32 	%f65, %f64;
	@%p7 bra 	$L__BB0_33;
	shl.b64 	%rd113, %rd5, 1;
	mul.lo.s64 	%rd8, %rd50, %rd3;
	and.b64  	%rd9, %rd48, 3;
	setp.lt.u64 	%p8, %rd48, 4;
	mov.f32 	%f65, 0f00000000;
	mov.b64 	%rd122, 0;
	mov.f32 	%f64, %f65;
	@%p8 bra 	$L__BB0_19;
	and.b64  	%rd122, %rd48, -4;
	cvt.u32.u64 	%r26, %rd48;
	shl.b32 	%r1, %r26, 2;
	mov.f32 	%f65, 0f00000000;
	mov.u32 	%r62, shared_mem;
	cvt.u32.u64 	%r27, %rd50;
	mov.u64 	%rd114, %rd122;
$L__BB0_6:
	.pragma "nounroll";
	or.b64  	%rd57, %rd113, %rd50;
	and.b64  	%rd58, %rd57, -4294967296;
	setp.ne.s64 	%p9, %rd58, 0;
	@%p9 bra 	$L__BB0_8;
	cvt.u32.u64 	%r28, %rd113;
	rem.u32 	%r29, %r28, %r27;
	cvt.u64.u32 	%rd115, %r29;
	bra.uni 	$L__BB0_9;
$L__BB0_8:
	rem.u64 	%rd115, %rd113, %rd50;
$L__BB0_9:
	add.s64 	%rd59, %rd115, %rd8;
	mad.lo.s64 	%rd60, %rd59, %rd51, %rd4;
	shl.b64 	%rd61, %rd60, 2;
	add.s64 	%rd62, %rd1, %rd61;
	ld.global.f32 	%f35, [%rd62];
	ld.shared.v4.f32 	{%f36, %f3, %f4, %f5}, [%r62];
	fma.rn.f32 	%f6, %f35, %f36, %f64;
	add.s32 	%r3, %r62, %r1;
	ld.shared.f32 	%f37, [%r3];
	fma.rn.f32 	%f7, %f35, %f37, %f65;
	add.s64 	%rd16, %rd113, 1;
	or.b64  	%rd63, %rd16, %rd50;
	and.b64  	%rd64, %rd63, -4294967296;
	setp.ne.s64 	%p10, %rd64, 0;
	@%p10 bra 	$L__BB0_11;
	cvt.u32.u64 	%r31, %rd16;
	rem.u32 	%r32, %r31, %r27;
	cvt.u64.u32 	%rd116, %r32;
	bra.uni 	$L__BB0_12;
$L__BB0_11:
	rem.u64 	%rd116, %rd16, %rd50;
$L__BB0_12:
	add.s64 	%rd65, %rd116, %rd8;
	mad.lo.s64 	%rd66, %rd65, %rd51, %rd4;
	shl.b64 	%rd67, %rd66, 2;
	add.s64 	%rd68, %rd1, %rd67;
	ld.global.f32 	%f38, [%rd68];
	fma.rn.f32 	%f8, %f38, %f3, %f6;
	ld.shared.f32 	%f39, [%r3+4];
	fma.rn.f32 	%f9, %f38, %f39, %f7;
	add.s64 	%rd20, %rd113, 2;
	or.b64  	%rd69, %rd20, %rd50;
	and.b64  	%rd70, %rd69, -4294967296;
	setp.ne.s64 	%p11, %rd70, 0;
	@%p11 bra 	$L__BB0_14;
	cvt.u32.u64 	%r34, %rd20;
	rem.u32 	%r35, %r34, %r27;
	cvt.u64.u32 	%rd117, %r35;
	bra.uni 	$L__BB0_15;
$L__BB0_14:
	rem.u64 	%rd117, %rd20, %rd50;
$L__BB0_15:
	add.s64 	%rd71, %rd117, %rd8;
	mad.lo.s64 	%rd72, %rd71, %rd51, %rd4;
	shl.b64 	%rd73, %rd72, 2;
	add.s64 	%rd74, %rd1, %rd73;
	ld.global.f32 	%f40, [%rd74];
	fma.rn.f32 	%f10, %f40, %f4, %f8;
	ld.shared.f32 	%f41, [%r3+8];
	fma.rn.f32 	%f11, %f40, %f41, %f9;
	add.s64 	%rd24, %rd113, 3;
	or.b64  	%rd75, %rd24, %rd50;
	and.b64  	%rd76, %rd75, -4294967296;
	setp.ne.s64 	%p12, %rd76, 0;
	@%p12 bra 	$L__BB0_17;
	cvt.u32.u64 	%r37, %rd24;
	rem.u32 	%r38, %r37, %r27;
	cvt.u64.u32 	%rd118, %r38;
	bra.uni 	$L__BB0_18;
$L__BB0_17:
	rem.u64 	%rd118, %rd24, %rd50;
$L__BB0_18:
	add.s64 	%rd77, %rd118, %rd8;
	mad.lo.s64 	%rd78, %rd77, %rd51, %rd4;
	shl.b64 	%rd79, %rd78, 2;
	add.s64 	%rd80, %rd1, %rd79;
	ld.global.f32 	%f42, [%rd80];
	fma.rn.f32 	%f64, %f42, %f5, %f10;
	ld.shared.f32 	%f43, [%r3+12];
	fma.rn.f32 	%f65, %f42, %f43, %f11;
	add.s64 	%rd114, %rd114, -4;
	add.s64 	%rd113, %rd113, 4;
	add.s32 	%r62, %r62, 16;
	setp.ne.s64 	%p13, %rd114, 0;
	@%p13 bra 	$L__BB0_6;
$L__BB0_19:
	setp.eq.s64 	%p14, %rd9, 0;
	@%p14 bra 	$L__BB0_33;
	shl.b64 	%rd31, %rd5, 1;
	setp.eq.s64 	%p15, %rd9, 1;
	@%p15 bra 	$L__BB0_28;
	add.s64 	%rd32, %rd31, %rd122;
	or.b64  	%rd81, %rd32, %rd50;
	and.b64  	%rd82, %rd81, -4294967296;
	setp.ne.s64 	%p16, %rd82, 0;
	@%p16 bra 	$L__BB0_23;
	cvt.u32.u64 	%r39, %rd50;
	cvt.u32.u64 	%r40, %rd32;
	rem.u32 	%r41, %r40, %r39;
	cvt.u64.u32 	%rd120, %r41;
	bra.uni 	$L__BB0_24;
$L__BB0_23:
	rem.u64 	%rd120, %rd32, %rd50;
$L__BB0_24:
	add.s64 	%rd83, %rd120, %rd8;
	mad.lo.s64 	%rd84, %rd83, %rd51, %rd4;
	shl.b64 	%rd85, %rd84, 2;
	add.s64 	%rd86, %rd1, %rd85;
	ld.global.f32 	%f45, [%rd86];
	cvt.u32.u64 	%r42, %rd122;
	shl.b32 	%r43, %r42, 2;
	mov.u32 	%r44, shared_mem;
	add.s32 	%r5, %r44, %r43;
	ld.shared.f32 	%f46, [%r5];
	fma.rn.f32 	%f18, %f45, %f46, %f64;
	cvt.u32.u64 	%r45, %rd48;
	add.s32 	%r46, %r42, %r45;
	shl.b32 	%r47, %r46, 2;
	add.s32 	%r6, %r44, %r47;
	ld.shared.f32 	%f47, [%r6];
	fma.rn.f32 	%f19, %f45, %f47, %f65;
	add.s64 	%rd36, %rd32, 1;
	or.b64  	%rd87, %rd36, %rd50;
	and.b64  	%rd88, %rd87, -4294967296;
	setp.ne.s64 	%p17, %rd88, 0;
	@%p17 bra 	$L__BB0_26;
	cvt.u32.u64 	%r48, %rd50;
	cvt.u32.u64 	%r49, %rd36;
	rem.u32 	%r50, %r49, %r48;
	cvt.u64.u32 	%rd121, %r50;
	bra.uni 	$L__BB0_27;
$L__BB0_26:
	rem.u64 	%rd121, %rd36, %rd50;
$L__BB0_27:
	add.s64 	%rd89, %rd121, %rd8;
	mad.lo.s64 	%rd90, %rd89, %rd51, %rd4;
	shl.b64 	%rd91, %rd90, 2;
	add.s64 	%rd92, %rd1, %rd91;
	ld.global.f32 	%f48, [%rd92];
	ld.shared.f32 	%f49, [%r5+4];
	fma.rn.f32 	%f64, %f48, %f49, %f18;
	ld.shared.f32 	%f50, [%r6+4];
	fma.rn.f32 	%f65, %f48, %f50, %f19;
	add.s64 	%rd122, %rd122, 2;
$L__BB0_28:
	and.b64  	%rd93, %rd48, 1;
	setp.eq.b64 	%p18, %rd93, 1;
	not.pred 	%p19, %p18;
	@%p19 bra 	$L__BB0_33;
	add.s64 	%rd42, %rd31, %rd122;
	or.b64  	%rd94, %rd42, %rd50;
	and.b64  	%rd95, %rd94, -4294967296;
	setp.ne.s64 	%p20, %rd95, 0;
	@%p20 bra 	$L__BB0_31;
	cvt.u32.u64 	%r51, %rd50;
	cvt.u32.u64 	%r52, %rd42;
	rem.u32 	%r53, %r52, %r51;
	cvt.u64.u32 	%rd123, %r53;
	bra.uni 	$L__BB0_32;
$L__BB0_31:
	rem.u64 	%rd123, %rd42, %rd50;
$L__BB0_32:
	add.s64 	%rd96, %rd123, %rd8;
	mad.lo.s64 	%rd97, %rd96, %rd51, %rd4;
	shl.b64 	%rd98, %rd97, 2;
	add.s64 	%rd99, %rd1, %rd98;
	ld.global.f32 	%f51, [%rd99];
	cvt.u32.u64 	%r54, %rd122;
	shl.b32 	%r55, %r54, 2;
	mov.u32 	%r56, shared_mem;
	add.s32 	%r57, %r56, %r55;
	ld.shared.f32 	%f52, [%r57];
	fma.rn.f32 	%f64, %f51, %f52, %f64;
	cvt.u32.u64 	%r58, %rd48;
	add.s32 	%r59, %r54, %r58;
	shl.b32 	%r60, %r59, 2;
	add.s32 	%r61, %r56, %r60;
	ld.shared.f32 	%f53, [%r61];
	fma.rn.f32 	%f65, %f51, %f53, %f65;
$L__BB0_33:
	ld.param.u64 	%rd112, [_Z10row_kernelPfS_S_mmmm_param_1];
	cvta.to.global.u64 	%rd100, %rd112;
	mul.lo.s64 	%rd101, %rd50, %rd3;
	mul.lo.s64 	%rd102, %rd101, %rd51;
	mad.lo.s64 	%rd103, %rd51, %rd5, %rd4;
	add.s64 	%rd104, %rd103, %rd102;
	add.s64 	%rd105, %rd6, %rd5;
	add.s64 	%rd106, %rd102, %rd4;
	mad.lo.s64 	%rd107, %rd105, %rd51, %rd106;
	shl.b64 	%rd108, %rd104, 2;
	add.s64 	%rd109, %rd100, %rd108;
	st.global.f32 	[%rd109], %f64;
	shl.b64 	%rd110, %rd107, 2;
	add.s64 	%rd111, %rd100, %rd110;
	st.global.f32 	[%rd111], %f65;
$L__BB0_34:
	ret;

}
	// .globl	_Z10col_kernelPfS_S_mmmm
.visible .entry _Z10col_kernelPfS_S_mmmm(
	.param .u64 .ptr .align 1 _Z10col_kernelPfS_S_mmmm_param_0,
	.param .u64 .ptr .align 1 _Z10col_kernelPfS_S_mmmm_param_1,
	.param .u64 .ptr .align 1 _Z10col_kernelPfS_S_mmmm_param_2,
	.param .u64 _Z10col_kernelPfS_S_mmmm_param_3,
	.param .u64 _Z10col_kernelPfS_S_mmmm_param_4,
	.param .u64 _Z10col_kernelPfS_S_mmmm_param_5,
	.param .u64 _Z10col_kernelPfS_S_mmmm_param_6
)
{
	.reg .pred 	%p<31>;
	.reg .b32 	%r<95>;
	.reg .b32 	%f<115>;
	.reg .b64 	%rd<198>;

	ld.param.u64 	%rd88, [_Z10col_kernelPfS_S_mmmm_param_0];
	ld.param.u64 	%rd83, [_Z10col_kernelPfS_S_mmmm_param_2];
	ld.param.u64 	%rd84, [_Z10col_kernelPfS_S_mmmm_param_3];
	ld.param.u64 	%rd85, [_Z10col_kernelPfS_S_mmmm_param_4];
	ld.param.u64 	%rd86, [_Z10col_kernelPfS_S_mmmm_param_5];
	ld.param.u64 	%rd87, [_Z10col_kernelPfS_S_mmmm_param_6];
	cvta.to.global.u64 	%rd1, %rd88;
	mov.u32 	%r9, %tid.x;
	cvt.u64.u32 	%rd2, %r9;
	setp.le.u64 	%p1, %rd84, %rd2;
	@%p1 bra 	$L__BB1_2;
	cvt.u32.u64 	%r10, %rd2;
	cvta.to.global.u64 	%rd89, %rd83;
	shl.b64 	%rd90, %rd2, 2;
	add.s64 	%rd91, %rd89, %rd90;
	ld.global.f32 	%f53, [%rd91];
	shl.b32 	%r11, %r10, 2;
	mov.u32 	%r12, shared_mem;
	add.s32 	%r13, %r12, %r11;
	st.shared.f32 	[%r13], %f53;
$L__BB1_2:
	cvt.u32.u64 	%r14, %rd2;
	bar.sync 	0;
	mov.u32 	%r15, %ctaid.z;
	mov.u32 	%r16, %ntid.z;
	mov.u32 	%r17, %tid.z;
	mad.lo.s32 	%r18, %r15, %r16, %r17;
	cvt.u64.u32 	%rd3, %r18;
	mov.u32 	%r19, %ctaid.y;
	mov.u32 	%r20, %ntid.y;
	mov.u32 	%r21, %tid.y;
	mad.lo.s32 	%r22, %r19, %r20, %r21;
	cvt.u64.u32 	%rd4, %r22;
	mov.u32 	%r24, %ctaid.x;
	mov.u32 	%r25, %ntid.x;
	mad.lo.s32 	%r26, %r24, %r25, %r14;
	cvt.u64.u32 	%rd5, %r26;
	setp.le.u64 	%p2, %rd85, %rd3;
	setp.le.u64 	%p3, %rd86, %rd4;
	or.pred  	%p4, %p2, %p3;
	shr.u64 	%rd6, %rd87, 1;
	setp.le.u64 	%p5, %rd6, %rd5;
	or.pred  	%p6, %p4, %p5;
	@%p6 bra 	$L__BB1_61;
	setp.eq.s64 	%p7, %rd84, 0;
	mov.f32 	%f113, 0f00000000;
	mov.f32 	%f114, %f113;
	@%p7 bra 	$L__BB1_60;
	shl.b64 	%rd7, %rd5, 1;
	mad.lo.s64 	%rd93, %rd86, %rd3, %rd4;
	mul.lo.s64 	%rd8, %rd93, %rd87;
	and.b64  	%rd9, %rd84, 7;
	setp.lt.u64 	%p8, %rd84, 8;
	mov.f32 	%f114, 0f00000000;
	mov.b64 	%rd193, 0;
	mov.f32 	%f113, %f114;
	@%p8 bra 	$L__BB1_31;
	and.b64  	%rd193, %rd84, -8;
	add.s64 	%rd178, %rd7, 3;
	cvt.u32.u64 	%r28, %rd84;
	shl.b32 	%r1, %r28, 2;
	mov.f32 	%f114, 0f00000000;
	mov.u32 	%r94, shared_mem;
	cvt.u32.u64 	%r29, %rd87;
	mov.u64 	%rd179, %rd193;
$L__BB1_6:
	.pragma "nounroll";
	add.s64 	%rd14, %rd178, -3;
	or.b64  	%rd94, %rd14, %rd87;
	and.b64  	%rd95, %rd94, -4294967296;
	setp.ne.s64 	%p9, %rd95, 0;
	@%p9 bra 	$L__BB1_8;
	cvt.u32.u64 	%r30, %rd14;
	rem.u32 	%r31, %r30, %r29;
	cvt.u64.u32 	%rd180, %r31;
	bra.uni 	$L__BB1_9;
$L__BB1_8:
	rem.u64 	%rd180, %rd14, %rd87;
$L__BB1_9:
	add.s64 	%rd96, %rd180, %rd8;
	shl.b64 	%rd97, %rd96, 2;
	add.s64 	%rd98, %rd1, %rd97;
	ld.global.f32 	%f58, [%rd98];
	ld.shared.v4.f32 	{%f59, %f3, %f4, %f5}, [%r94];
	fma.rn.f32 	%f6, %f58, %f59, %f113;
	add.s32 	%r3, %r94, %r1;
	ld.shared.f32 	%f60, [%r3];
	fma.rn.f32 	%f7, %f58, %f60, %f114;
	add.s64 	%rd18, %rd178, -2;
	or.b64  	%rd99, %rd18, %rd87;
	and.b64  	%rd100, %rd99, -4294967296;
	setp.ne.s64 	%p10, %rd100, 0;
	@%p10 bra 	$L__BB1_11;
	cvt.u32.u64 	%r33, %rd18;
	rem.u32 	%r34, %r33, %r29;
	cvt.u64.u32 	%rd181, %r34;
	bra.uni 	$L__BB1_12;
$L__BB1_11:
	rem.u64 	%rd181, %rd18, %rd87;
$L__BB1_12:
	add.s64 	%rd101, %rd181, %rd8;
	shl.b64 	%rd102, %rd101, 2;
	add.s64 	%rd103, %rd1, %rd102;
	ld.global.f32 	%f61, [%rd103];
	fma.rn.f32 	%f8, %f61, %f3, %f6;
	ld.shared.f32 	%f62, [%r3+4];
	fma.rn.f32 	%f9, %f61, %f62, %f7;
	add.s64 	%rd22, %rd178, -1;
	or.b64  	%rd104, %rd22, %rd87;
	and.b64  	%rd105, %rd104, -4294967296;
	setp.ne.s64 	%p11, %rd105, 0;
	@%p11 bra 	$L__BB1_14;
	cvt.u32.u64 	%r36, %rd22;
	rem.u32 	%r37, %r36, %r29;
	cvt.u64.u32 	%rd182, %r37;
	bra.uni 	$L__BB1_15;
$L__BB1_14:
	rem.u64 	%rd182, %rd22, %rd87;
$L__BB1_15:
	add.s64 	%rd106, %rd182, %rd8;
	shl.b64 	%rd107, %rd106, 2;
	add.s64 	%rd108, %rd1, %rd107;
	ld.global.f32 	%f63, [%rd108];
	fma.rn.f32 	%f10, %f63, %f4, %f8;
	ld.shared.f32 	%f64, [%r3+8];
	fma.rn.f32 	%f11, %f63, %f64, %f9;
	or.b64  	%rd109, %rd178, %rd87;
	and.b64  	%rd110, %rd109, -4294967296;
	setp.ne.s64 	%p12, %rd110, 0;
	@%p12 bra 	$L__BB1_17;
	cvt.u32.u64 	%r39, %rd178;
	rem.u32 	%r40, %r39, %r29;
	cvt.u64.u32 	%rd183, %r40;
	bra.uni 	$L__BB1_18;
$L__BB1_17:
	rem.u64 	%rd183, %rd178, %rd87;
$L__BB1_18:
	add.s64 	%rd111, %rd183, %rd8;
	shl.b64 	%rd112, %rd111, 2;
	add.s64 	%rd113, %rd1, %rd112;
	ld.global.f32 	%f65, [%rd113];
	fma.rn.f32 	%f12, %f65, %f5, %f10;
	ld.shared.f32 	%f66, [%r3+12];
	fma.rn.f32 	%f13, %f65, %f66, %f11;
	add.s64 	%rd29, %rd178, 1;
	or.b64  	%rd114, %rd29, %rd87;
	and.b64  	%rd115, %rd114, -4294967296;
	setp.ne.s64 	%p13, %rd115, 0;
	@%p13 bra 	$L__BB1_20;
	cvt.u32.u64 	%r42, %rd29;
	rem.u32 	%r43, %r42, %r29;
	cvt.u64.u32 	%rd184, %r43;
	bra.uni 	$L__BB1_21;
$L__BB1_20:
	rem.u64 	%rd184, %rd29, %rd87;
$L__BB1_21:
	add.s64 	%rd116, %rd184, %rd8;
	shl.b64 	%rd117, %rd116, 2;
	add.s64 	%rd118, %rd1, %rd117;
	ld.global.f32 	%f67, [%rd118];
	ld.shared.v4.f32 	{%f68, %f14, %f15, %f16}, [%r94+16];
	fma.rn.f32 	%f17, %f67, %f68, %f12;
	ld.shared.f32 	%f69, [%r3+16];
	fma.rn.f32 	%f18, %f67, %f69, %f13;
	add.s64 	%rd33, %rd178, 2;
	or.b64  	%rd119, %rd33, %rd87;
	and.b64  	%rd120, %rd119, -4294967296;
	setp.ne.s64 	%p14, %rd120, 0;
	@%p14 bra 	$L__BB1_23;
	cvt.u32.u64 	%r45, %rd33;
	rem.u32 	%r46, %r45, %r29;
	cvt.u64.u32 	%rd185, %r46;
	bra.uni 	$L__BB1_24;
$L__BB1_23:
	rem.u64 	%rd185, %rd33, %rd87;
$L__BB1_24:
	add.s64 	%rd121, %rd185, %rd8;
	shl.b64 	%rd122, %rd121, 2;
	add.s64 	%rd123, %rd1, %rd122;
	ld.global.f32 	%f70, [%rd123];
	fma.rn.f32 	%f19, %f70, %f14, %f17;
	ld.shared.f32 	%f71, [%r3+20];
	fma.rn.f32 	%f20, %f70, %f71, %f18;
	add.s64 	%rd37, %rd178, 3;
	or.b64  	%rd124, %rd37, %rd87;
	and.b64  	%rd125, %rd124, -4294967296;
	setp.ne.s64 	%p15, %rd125, 0;
	@%p15 bra 	$L__BB1_26;
	cvt.u32.u64 	%r48, %rd37;
	rem.u32 	%r49, %r48, %r29;
	cvt.u64.u32 	%rd186, %r49;
	bra.uni 	$L__BB1_27;
$L__BB1_26:
	rem.u64 	%rd186, %rd37, %rd87;
$L__BB1_27:
	add.s64 	%rd126, %rd186, %rd8;
	shl.b64 	%rd127, %rd126, 2;
	add.s64 	%rd128, %rd1, %rd127;
	ld.global.f32 	%f72, [%rd128];
	fma.rn.f32 	%f21, %f72, %f15, %f19;
	ld.shared.f32 	%f73, [%r3+24];
	fma.rn.f32 	%f22, %f72, %f73, %f20;
	add.s64 	%rd41, %rd178, 4;
	or.b64  	%rd129, %rd41, %rd87;
	and.b64  	%rd130, %rd129, -4294967296;
	setp.ne.s64 	%p16, %rd130, 0;
	@%p16 bra 	$L__BB1_29;
	cvt.u32.u64 	%r51, %rd41;
	rem.u32 	%r52, %r51, %r29;
	cvt.u64.u32 	%rd187, %r52;
	bra.uni 	$L__BB1_30;
$L__BB1_29:
	rem.u64 	%rd187, %rd41, %rd87;
$L__BB1_30:
	add.s64 	%rd131, %rd187, %rd8;
	shl.b64 	%rd132, %rd131, 2;
	add.s64 	%rd133, %rd1, %rd132;
	ld.global.f32 	%f74, [%rd133];
	fma.rn.f32 	%f113, %f74, %f16, %f21;
	ld.shared.f32 	%f75, [%r3+28];
	fma.rn.f32 	%f114, %f74, %f75, %f22;
	add.s64 	%rd179, %rd179, -8;
	add.s64 	%rd178, %rd178, 8;
	add.s32 	%r94, %r94, 32;
	setp.ne.s64 	%p17, %rd179, 0;
	@%p17 bra 	$L__BB1_6;
$L__BB1_31:
	setp.eq.s64 	%p18, %rd9, 0;
	@%p18 bra 	$L__BB1_60;
	shl.b64 	%rd48, %rd5, 1;
	and.b64  	%rd49, %rd84, 3;
	setp.lt.u64 	%p19, %rd9, 4;
	@%p19 bra 	$L__BB1_46;
	add.s64 	%rd50, %rd48, %rd193;
	or.b64  	%rd134, %rd50, %rd87;
	and.b64  	%rd135, %rd134, -4294967296;
	setp.ne.s64 	%p20, %rd135, 0;
	@%p20 bra 	$L__BB1_35;
	cvt.u32.u64 	%r53, %rd87;
	cvt.u32.u64 	%r54, %rd50;
	rem.u32 	%r55, %r54, %r53;
	cvt.u64.u32 	%rd189, %r55;
	bra.uni 	$L__BB1_36;
$L__BB1_35:
	rem.u64 	%rd189, %rd50, %rd87;
$L__BB1_36:
	add.s64 	%rd136, %rd189, %rd8;
	shl.b64 	%rd137, %rd136, 2;
	add.s64 	%rd138, %rd1, %rd137;
	ld.global.f32 	%f77, [%rd138];
	cvt.u32.u64 	%r56, %rd193;
	shl.b32 	%r57, %r56, 2;
	mov.u32 	%r58, shared_mem;
	add.s32 	%r5, %r58, %r57;
	ld.shared.f32 	%f78, [%r5];
	fma.rn.f32 	%f29, %f77, %f78, %f113;
	cvt.u32.u64 	%r59, %rd84;
	add.s32 	%r60, %r56, %r59;
	shl.b32 	%r61, %r60, 2;
	add.s32 	%r6, %r58, %r61;
	ld.shared.f32 	%f79, [%r6];
	fma.rn.f32 	%f30, %f77, %f79, %f114;
	add.s64 	%rd54, %rd50, 1;
	or.b64  	%rd139, %rd54, %rd87;
	and.b64  	%rd140, %rd139, -4294967296;
	setp.ne.s64 	%p21, %rd140, 0;
	@%p21 bra 	$L__BB1_38;
	cvt.u32.u64 	%r62, %rd87;
	cvt.u32.u64 	%r63, %rd54;
	rem.u32 	%r64, %r63, %r62;
	cvt.u64.u32 	%rd190, %r64;
	bra.uni 	$L__BB1_39;
$L__BB1_38:
	rem.u64 	%rd190, %rd54, %rd87;
$L__BB1_39:
	add.s64 	%rd141, %rd190, %rd8;
	shl.b64 	%rd142, %rd141, 2;
	add.s64 	%rd143, %rd1, %rd142;
	ld.global.f32 	%f80, [%rd143];
	ld.shared.f32 	%f81, [%r5+4];
	fma.rn.f32 	%f31, %f80, %f81, %f29;
	ld.shared.f32 	%f82, [%r6+4];
	fma.rn.f32 	%f32, %f80, %f82, %f30;
	add.s64 	%rd58, %rd50, 2;
	or.b64  	%rd144, %rd58, %rd87;
	and.b64  	%rd145, %rd144, -4294967296;
	setp.ne.s64 	%p22, %rd145, 0;
	@%p22 bra 	$L__BB1_41;
	cvt.u32.u64 	%r65, %rd87;
	cvt.u32.u64 	%r66, %rd58;
	rem.u32 	%r67, %r66, %r65;
	cvt.u64.u32 	%rd191, %r67;
	bra.uni 	$L__BB1_42;
$L__BB1_41:
	rem.u64 	%rd191, %rd58, %rd87;
$L__BB1_42:
	add.s64 	%rd146, %rd191, %rd8;
	shl.b64 	%rd147, %rd146, 2;
	add.s64 	%rd148, %rd1, %rd147;
	ld.global.f32 	%f83, [%rd148];
	ld.shared.f32 	%f84, [%r5+8];
	fma.rn.f32 	%f33, %f83, %f84, %f31;
	ld.shared.f32 	%f85, [%r6+8];
	fma.rn.f32 	%f34, %f83, %f85, %f32;
	add.s64 	%rd62, %rd50, 3;
	or.b64  	%rd149, %rd62, %rd87;
	and.b64  	%rd150, %rd149, -4294967296;
	setp.ne.s64 	%p23, %rd150, 0;
	@%p23 bra 	$L__BB1_44;
	cvt.u32.u64 	%r68, %rd87;
	cvt.u32.u64 	%r69, %rd62;
	rem.u32 	%r70, %r69, %r68;
	cvt.u64.u32 	%rd192, %r70;
	bra.uni 	$L__BB1_45;
$L__BB1_44:
	rem.u64 	%rd192, %rd62, %rd87;
$L__BB1_45:
	add.s64 	%rd151, %rd192, %rd8;
	shl.b64 	%rd152, %rd151, 2;
	add.s64 	%rd153, %rd1, %rd152;
	ld.global.f32 	%f86, [%rd153];
	ld.shared.f32 	%f87, [%r5+12];
	fma.rn.f32 	%f113, %f86, %f87, %f33;
	ld.shared.f32 	%f88, [%r6+12];
	fma.rn.f32 	%f114, %f86, %f88, %f34;
	add.s64 	%rd193, %rd193, 4;
$L__BB1_46:
	setp.eq.s64 	%p24, %rd49, 0;
	@%p24 bra 	$L__BB1_60;
	setp.eq.s64 	%p25, %rd49, 1;
	@%p25 bra 	$L__BB1_55;
	add.s64 	%rd68, %rd48, %rd193;
	or.b64  	%rd154, %rd68, %rd87;
	and.b64  	%rd155, %rd154, -4294967296;
	setp.ne.s64 	%p26, %rd155, 0;
	@%p26 bra 	$L__BB1_50;
	cvt.u32.u64 	%r71, %rd87;
	cvt.u32.u64 	%r72, %rd68;
	rem.u32 	%r73, %r72, %r71;
	cvt.u64.u32 	%rd194, %r73;
	bra.uni 	$L__BB1_51;
$L__BB1_50:
	rem.u64 	%rd194, %rd68, %rd87;
$L__BB1_51:
	add.s64 	%rd156, %rd194, %rd8;
	shl.b64 	%rd157, %rd156, 2;
	add.s64 	%rd158, %rd1, %rd157;
	ld.global.f32 	%f90, [%rd158];
	cvt.u32.u64 	%r74, %rd193;
	shl.b32 	%r75, %r74, 2;
	mov.u32 	%r76, shared_mem;
	add.s32 	%r7, %r76, %r75;
	ld.shared.f32 	%f91, [%r7];
	fma.rn.f32 	%f41, %f90, %f91, %f113;
	cvt.u32.u64 	%r77, %rd84;
	add.s32 	%r78, %r74, %r77;
	shl.b32 	%r79, %r78, 2;
	add.s32 	%r8, %r76, %r79;
	ld.shared.f32 	%f92, [%r8];
	fma.rn.f32 	%f42, %f90, %f92, %f114;
	add.s64 	%rd72, %rd68, 1;
	or.b64  	%rd159, %rd72, %rd87;
	and.b64  	%rd160, %rd159, -4294967296;
	setp.ne.s64 	%p27, %rd160, 0;
	@%p27 bra 	$L__BB1_53;
	cvt.u32.u64 	%r80, %rd87;
	cvt.u32.u64 	%r81, %rd72;
	rem.u32 	%r82, %r81, %r80;
	cvt.u64.u32 	%rd195, %r82;
	bra.uni 	$L__BB1_54;
$L__BB1_53:
	rem.u64 	%rd195, %rd72, %rd87;
$L__BB1_54:
	add.s64 	%rd161, %rd195, %rd8;
	shl.b64 	%rd162, %rd161, 2;
	add.s64 	%rd163, %rd1, %rd162;
	ld.global.f32 	%f93, [%rd163];
	ld.shared.f32 	%f94, [%r7+4];
	fma.rn.f32 	%f113, %f93, %f94, %f41;
	ld.shared.f32 	%f95, [%r8+4];
	fma.rn.f32 	%f114, %f93, %f95, %f42;
	add.s64 	%rd193, %rd193, 2;
$L__BB1_55:
	and.b64  	%rd164, %rd84, 1;
	setp.eq.b64 	%p28, %rd164, 1;
	not.pred 	%p29, %p28;
	@%p29 bra 	$L__BB1_60;
	add.s64 	%rd78, %rd48, %rd193;
	or.b64  	%rd165, %rd78, %rd87;
	and.b64  	%rd166, %rd165, -4294967296;
	setp.ne.s64 	%p30, %rd166, 0;
	@%p30 bra 	$L__BB1_58;
	cvt.u32.u64 	%r83, %rd87;
	cvt.u32.u64 	%r84, %rd78;
	rem.u32 	%r85, %r84, %r83;
	cvt.u64.u32 	%rd197, %r85;
	bra.uni 	$L__BB1_59;
$L__BB1_58:
	rem.u64 	%rd197, %rd78, %rd87;
$L__BB1_59:
	add.s64 	%rd167, %rd197, %rd8;
	shl.b64 	%rd168, %rd167, 2;
	add.s64 	%rd169, %rd1, %rd168;
	ld.global.f32 	%f96, [%rd169];
	cvt.u32.u64 	%r86, %rd193;
	shl.b32 	%r87, %r86, 2;
	mov.u32 	%r88, shared_mem;
	add.s32 	%r89, %r88, %r87;
	ld.shared.f32 	%f97, [%r89];
	fma.rn.f32 	%f113, %f96, %f97, %f113;
	cvt.u32.u64 	%r90, %rd84;
	add.s32 	%r91, %r86, %r90;
	shl.b32 	%r92, %r91, 2;
	add.s32 	%r93, %r88, %r92;
	ld.shared.f32 	%f98, [%r93];
	fma.rn.f32 	%f114, %f96, %f98, %f114;
$L__BB1_60:
	ld.param.u64 	%rd177, [_Z10col_kernelPfS_S_mmmm_param_1];
	mad.lo.s64 	%rd170, %rd86, %rd3, %rd4;
	mad.lo.s64 	%rd171, %rd170, %rd87, %rd5;
	cvta.to.global.u64 	%rd172, %rd177;
	shl.b64 	%rd173, %rd171, 2;
	add.s64 	%rd174, %rd172, %rd173;
	st.global.f32 	[%rd174], %f113;
	shl.b64 	%rd175, %rd6, 2;
	add.s64 	%rd176, %rd174, %rd175;
	st.global.f32 	[%rd176], %f114;
$L__BB1_61:
	ret;

}
	// .globl	_Z12depth_kernelPfS_S_mmmm
.visible .entry _Z12depth_kernelPfS_S_mmmm(
	.param .u64 .ptr .align 1 _Z12depth_kernelPfS_S_mmmm_param_0,
	.param .u64 .ptr .align 1 _Z12depth_kernelPfS_S_mmmm_param_1,
	.param .u64 .ptr .align 1 _Z12depth_kernelPfS_S_mmmm_param_2,
	.param .u64 _Z12depth_kernelPfS_S_mmmm_param_3,
	.param .u64 _Z12depth_kernelPfS_S_mmmm_param_4,
	.param .u64 _Z12depth_kernelPfS_S_mmmm_param_5,
	.param .u64 _Z12depth_kernelPfS_S_mmmm_param_6
)
{
	.reg .pred 	%p<21>;
	.reg .b32 	%r<63>;
	.reg .b32 	%f<66>;
	.reg .b64 	%rd<122>;

	ld.param.u64 	%rd51, [_Z12depth_kernelPfS_S_mmmm_param_0];
	ld.param.u64 	%rd46, [_Z12depth_kernelPfS_S_mmmm_param_2];
	ld.param.u64 	%rd47, [_Z12depth_kernelPfS_S_mmmm_param_3];
	ld.param.u64 	%rd48, [_Z12depth_kernelPfS_S_mmmm_param_4];
	ld.param.u64 	%rd49, [_Z12depth_kernelPfS_S_mmmm_param_5];
	ld.param.u64 	%rd50, [_Z12depth_kernelPfS_S_mmmm_param_6];
	cvta.to.global.u64 	%rd1, %rd51;
	mov.u32 	%r7, %tid.x;
	cvt.u64.u32 	%rd2, %r7;
	setp.le.u64 	%p1, %rd47, %rd2;
	@%p1 bra 	$L__BB2_2;
	cvt.u32.u64 	%r8, %rd2;
	cvta.to.global.u64 	%rd52, %rd46;
	shl.b64 	%rd53, %rd2, 2;
	add.s64 	%rd54, %rd52, %rd53;
	ld.global.f32 	%f30, [%rd54];
	shl.b32 	%r9, %r8, 2;
	mov.u32 	%r10, shared_mem;
	add.s32 	%r11, %r10, %r9;
	st.shared.f32 	[%r11], %f30;
$L__BB2_2:
	cvt.u32.u64 	%r12, %rd2;
	bar.sync 	0;
	mov.u32 	%r13, %ctaid.z;
	mov.u32 	%r14, %ntid.z;
	mov.u32 	%r15, %tid.z;
	mad.lo.s32 	%r16, %r13, %r14, %r15;
	cvt.u64.u32 	%rd3, %r16;
	mov.u32 	%r17, %ctaid.y;
	mov.u32 	%r18, %ntid.y;
	mov.u32 	%r19, %tid.y;
	mad.lo.s32 	%r20, %r17, %r18, %r19;
	cvt.u64.u32 	%rd4, %r20;
	mov.u32 	%r22, %ctaid.x;
	mov.u32 	%r23, %ntid.x;
	mad.lo.s32 	%r24, %r22, %r23, %r12;
	cvt.u64.u32 	%rd5, %r24;
	setp.le.u64 	%p2, %rd49, %rd3;
	setp.le.u64 	%p3, %rd50, %rd4;
	or.pred  	%p4, %p2, %p3;
	shr.u64 	%rd6, %rd48, 1;
	setp.le.u64 	%p5, %rd6, %rd5;
	or.pred  	%p6, %p5, %p4;
	@%p6 bra 	$L__BB2_34;
	setp.eq.s64 	%p7, %rd47, 0;
	mov.f32 	%f64, 0f00000000;
	mov.f32 	%f65, %f64;
	@%p7 bra 	$L__BB2_33;
	shl.b64 	%rd111, %rd5, 1;
	and.b64  	%rd8, %rd47, 3;
	setp.lt.u64 	%p8, %rd47, 4;
	mov.f32 	%f65, 0f00000000;
	mov.b64 	%rd120, 0;
	mov.f32 	%f64, %f65;
	@%p8 bra 	$L__BB2_19;
	and.b64  	%rd120, %rd47, -4;
	cvt.u32.u64 	%r26, %rd47;
	shl.b32 	%r1, %r26, 2;
	mov.f32 	%f65, 0f00000000;
	mov.u32 	%r62, shared_mem;
	cvt.u32.u64 	%r27, %rd48;
	mov.u64 	%rd112, %rd120;
$L__BB2_6:
	.pragma "nounroll";
	or.b64  	%rd56, %rd111, %rd48;
	and.b64  	%rd57, %rd56, -4294967296;
	setp.ne.s64 	%p9, %rd57, 0;
	@%p9 bra 	$L__BB2_8;
	cvt.u32.u64 	%r28, %rd111;
	rem.u32 	%r29, %r28, %r27;
	cvt.u64.u32 	%rd113, %r29;
	bra.uni 	$L__BB2_9;
$L__BB2_8:
	rem.u64 	%rd113, %rd111, %rd48;
$L__BB2_9:
	mad.lo.s64 	%rd58, %rd113, %rd49, %rd3;
	mad.lo.s64 	%rd59, %rd58, %rd50, %rd4;
	shl.b64 	%rd60, %rd59, 2;
	add.s64 	%rd61, %rd1, %rd60;
	ld.global.f32 	%f35, [%rd61];
	ld.shared.v4.f32 	{%f36, %f3, %f4, %f5}, [%r62];
	fma.rn.f32 	%f6, %f35, %f36, %f64;
	add.s32 	%r3, %r62, %r1;
	ld.shared.f32 	%f37, [%r3];
	fma.rn.f32 	%f7, %f35, %f37, %f65;
	add.s64 	%rd15, %rd111, 1;
	or.b64  	%rd62, %rd15, %rd48;
	and.b64  	%rd63, %rd62, -4294967296;
	setp.ne.s64 	%p10, %rd63, 0;
	@%p10 bra 	$L__BB2_11;
	cvt.u32.u64 	%r31, %rd15;
	rem.u32 	%r32, %r31, %r27;
	cvt.u64.u32 	%rd114, %r32;
	bra.uni 	$L__BB2_12;
$L__BB2_11:
	rem.u64 	%rd114, %rd15, %rd48;
$L__BB2_12:
	mad.lo.s64 	%rd64, %rd114, %rd49, %rd3;
	mad.lo.s64 	%rd65, %rd64, %rd50, %rd4;
	shl.b64 	%rd66, %rd65, 2;
	add.s64 	%rd67, %rd1, %rd66;
	ld.global.f32 	%f38, [%rd67];
	fma.rn.f32 	%f8, %f38, %f3, %f6;
	ld.shared.f32 	%f39, [%r3+4];
	fma.rn.f32 	%f9, %f38, %f39, %f7;
	add.s64 	%rd19, %rd111, 2;
	or.b64  	%rd68, %rd19, %rd48;
	and.b64  	%rd69, %rd68, -4294967296;
	setp.ne.s64 	%p11, %rd69, 0;
	@%p11 bra 	$L__BB2_14;
	cvt.u32.u64 	%r34, %rd19;
	rem.u32 	%r35, %r34, %r27;
	cvt.u64.u32 	%rd115, %r35;
	bra.uni 	$L__BB2_15;
$L__BB2_14:
	rem.u64 	%rd115, %rd19, %rd48;
$L__BB2_15:
	mad.lo.s64 	%rd70, %rd115, %rd49, %rd3;
	mad.lo.s64 	%rd71, %rd70, %rd50, %rd4;
	shl.b64 	%rd72, %rd71, 2;
	add.s64 	%rd73, %rd1, %rd72;
	ld.global.f32 	%f40, [%rd73];
	fma.rn.f32 	%f10, %f40, %f4, %f8;
	ld.shared.f32 	%f41, [%r3+8];
	fma.rn.f32 	%f11, %f40, %f41, %f9;
	add.s64 	%rd23, %rd111, 3;
	or.b64  	%rd74, %rd23, %rd48;
	and.b64  	%rd75, %rd74, -4294967296;
	setp.ne.s64 	%p12, %rd75, 0;
	@%p12 bra 	$L__BB2_17;
	cvt.u32.u64 	%r37, %rd23;
	rem.u32 	%r38, %r37, %r27;
	cvt.u64.u32 	%rd116, %r38;
	bra.uni 	$L__BB2_18;
$L__BB2_17:
	rem.u64 	%rd116, %rd23, %rd48;
$L__BB2_18:
	mad.lo.s64 	%rd76, %rd116, %rd49, %rd3;
	mad.lo.s64 	%rd77, %rd76, %rd50, %rd4;
	shl.b64 	%rd78, %rd77, 2;
	add.s64 	%rd79, %rd1, %rd78;
	ld.global.f32 	%f42, [%rd79];
	fma.rn.f32 	%f64, %f42, %f5, %f10;
	ld.shared.f32 	%f43, [%r3+12];
	fma.rn.f32 	%f65, %f42, %f43, %f11;
	add.s64 	%rd112, %rd112, -4;
	add.s64 	%rd111, %rd111, 4;
	add.s32 	%r62, %r62, 16;
	setp.ne.s64 	%p13, %rd112, 0;
	@%p13 bra 	$L__BB2_6;
$L__BB2_19:
	setp.eq.s64 	%p14, %rd8, 0;
	@%p14 bra 	$L__BB2_33;
	shl.b64 	%rd30, %rd5, 1;
	setp.eq.s64 	%p15, %rd8, 1;
	@%p15 bra 	$L__BB2_28;
	add.s64 	%rd31, %rd30, %rd120;
	or.b64  	%rd80, %rd31, %rd48;
	and.b64  	%rd81, %rd80, -4294967296;
	setp.ne.s64 	%p16, %rd81, 0;
	@%p16 bra 	$L__BB2_23;
	cvt.u32.u64 	%r39, %rd48;
	cvt.u32.u64 	%r40, %rd31;
	rem.u32 	%r41, %r40, %r39;
	cvt.u64.u32 	%rd118, %r41;
	bra.uni 	$L__BB2_24;
$L__BB2_23:
	rem.u64 	%rd118, %rd31, %rd48;
$L__BB2_24:
	mad.lo.s64 	%rd82, %rd118, %rd49, %rd3;
	mad.lo.s64 	%rd83, %rd82, %rd50, %rd4;
	shl.b64 	%rd84, %rd83, 2;
	add.s64 	%rd85, %rd1, %rd84;
	ld.global.f32 	%f45, [%rd85];
	cvt.u32.u64 	%r42, %rd120;
	shl.b32 	%r43, %r42, 2;
	mov.u32 	%r44, shared_mem;
	add.s32 	%r5, %r44, %r43;
	ld.shared.f32 	%f46, [%r5];
	fma.rn.f32 	%f18, %f45, %f46, %f64;
	cvt.u32.u64 	%r45, %rd47;
	add.s32 	%r46, %r42, %r45;
	shl.b32 	%r47, %r46, 2;
	add.s32 	%r6, %r44, %r47;
	ld.shared.f32 	%f47, [%r6];
	fma.rn.f32 	%f19, %f45, %f47, %f65;
	add.s64 	%rd35, %rd31, 1;
	or.b64  	%rd86, %rd35, %rd48;
	and.b64  	%rd87, %rd86, -4294967296;
	setp.ne.s64 	%p17, %rd87, 0;
	@%p17 bra 	$L__BB2_26;
	cvt.u32.u64 	%r48, %rd48;
	cvt.u32.u64 	%r49, %rd35;
	rem.u32 	%r50, %r49, %r48;
	cvt.u64.u32 	%rd119, %r50;
	bra.uni 	$L__BB2_27;
$L__BB2_26:
	rem.u64 	%rd119, %rd35, %rd48;
$L__BB2_27:
	mad.lo.s64 	%rd88, %rd119, %rd49, %rd3;
	mad.lo.s64 	%rd89, %rd88, %rd50, %rd4;
	shl.b64 	%rd90, %rd89, 2;
	add.s64 	%rd91, %rd1, %rd90;
	ld.global.f32 	%f48, [%rd91];
	ld.shared.f32 	%f49, [%r5+4];
	fma.rn.f32 	%f64, %f48, %f49, %f18;
	ld.shared.f32 	%f50, [%r6+4];
	fma.rn.f32 	%f65, %f48, %f50, %f19;
	add.s64 	%rd120, %rd120, 2;
$L__BB2_28:
	and.b64  	%rd92, %rd47, 1;
	setp.eq.b64 	%p18, %rd92, 1;
	not.pred 	%p19, %p18;
	@%p19 bra 	$L__BB2_33;
	add.s64 	%rd41, %rd30, %rd120;
	or.b64  	%rd93, %rd41, %rd48;
	and.b64  	%rd94, %rd93, -4294967296;
	setp.ne.s64 	%p20, %rd94, 0;
	@%p20 bra 	$L__BB2_31;
	cvt.u32.u64 	%r51, %rd48;
	cvt.u32.u64 	%r52, %rd41;
	rem.u32 	%r53, %r52, %r51;
	cvt.u64.u32 	%rd121, %r53;
	bra.uni 	$L__BB2_32;
$L__BB2_31:
	rem.u64 	%rd121, %rd41, %rd48;
$L__BB2_32:
	mad.lo.s64 	%rd95, %rd121, %rd49, %rd3;
	mad.lo.s64 	%rd96, %rd95, %rd50, %rd4;
	shl.b64 	%rd97, %rd96, 2;
	add.s64 	%rd98, %rd1, %rd97;
	ld.global.f32 	%f51, [%rd98];
	cvt.u32.u64 	%r54, %rd120;
	shl.b32 	%r55, %r54, 2;
	mov.u32 	%r56, shared_mem;
	add.s32 	%r57, %r56, %r55;
	ld.shared.f32 	%f52, [%r57];
	fma.rn.f32 	%f64, %f51, %f52, %f64;
	cvt.u32.u64 	%r58, %rd47;
	add.s32 	%r59, %r54, %r58;
	shl.b32 	%r60, %r59, 2;
	add.s32 	%r61, %r56, %r60;
	ld.shared.f32 	%f53, [%r61];
	fma.rn.f32 	%f65, %f51, %f53, %f65;
$L__BB2_33:
	ld.param.u64 	%rd110, [_Z12depth_kernelPfS_S_mmmm_param_1];
	cvta.to.global.u64 	%rd99, %rd110;
	mul.lo.s64 	%rd100, %rd49, %rd5;
	mad.lo.s64 	%rd101, %rd50, %rd3, %rd4;
	mad.lo.s64 	%rd102, %rd100, %rd50, %rd101;
	add.s64 	%rd103, %rd6, %rd5;
	mul.lo.s64 	%rd104, %rd103, %rd49;
	mad.lo.s64 	%rd105, %rd104, %rd50, %rd101;
	shl.b64 	%rd106, %rd102, 2;
	add.s64 	%rd107, %rd99, %rd106;
	st.global.f32 	[%rd107], %f64;
	shl.b64 	%rd108, %rd105, 2;
	add.s64 	%rd109, %rd99, %rd108;
	st.global.f32 	[%rd109], %f65;
$L__BB2_34:
	ret;

}
	// .globl	_Z10map_kernelPfS_mmm
.visible .entry _Z10map_kernelPfS_mmm(
	.param .u64 .ptr .align 1 _Z10map_kernelPfS_mmm_param_0,
	.param .u64 .ptr .align 1 _Z10map_kernelPfS_mmm_param_1,
	.param .u64 _Z10map_kernelPfS_mmm_param_2,
	.param .u64 _Z10map_kernelPfS_mmm_param_3,
	.param .u64 _Z10map_kernelPfS_mmm_param_4
)
{
	.reg .pred 	%p<6>;
	.reg .b32 	%r<14>;
	.reg .b32 	%f<2>;
	.reg .b64 	%rd<17>;

	ld.param.u64 	%rd4, [_Z10map_kernelPfS_mmm_param_0];
	ld.param.u64 	%rd5, [_Z10map_kernelPfS_mmm_param_1];
	ld.param.u64 	%rd8, [_Z10map_kernelPfS_mmm_param_2];
	ld.param.u64 	%rd9, [_Z10map_kernelPfS_mmm_param_3];
	ld.param.u64 	%rd7, [_Z10map_kernelPfS_mmm_param_4];
	mov.u32 	%r1, %ctaid.z;
	mov.u32 	%r2, %ntid.z;
	mov.u32 	%r3, %tid.z;
	mad.lo.s32 	%r4, %r1, %r2, %r3;
	mov.u32 	%r5, %ctaid.y;
	mov.u32 	%r6, %ntid.y;
	mov.u32 	%r7, %tid.y;
	mad.lo.s32 	%r8, %r5, %r6, %r7;
	mov.u32 	%r10, %ctaid.x;
	mov.u32 	%r11, %ntid.x;
	mov.u32 	%r12, %tid.x;
	mad.lo.s32 	%r13, %r10, %r11, %r12;
	cvt.u64.u32 	%rd1, %r4;
	setp.le.u64 	%p1, %rd8, %rd1;
	cvt.u64.u32 	%rd2, %r8;
	setp.le.u64 	%p2, %rd9, %rd2;
	or.pred  	%p3, %p1, %p2;
	cvt.s64.s32 	%rd3, %r13;
	setp.le.u64 	%p4, %rd7, %rd3;
	or.pred  	%p5, %p3, %p4;
	@%p5 bra 	$L__BB3_2;
	cvta.to.global.u64 	%rd10, %rd5;
	cvta.to.global.u64 	%rd11, %rd4;
	mad.lo.s64 	%rd12, %rd9, %rd1, %rd2;
	mad.lo.s64 	%rd13, %rd12, %rd7, %rd3;
	shl.b64 	%rd14, %rd13, 2;
	add.s64 	%rd15, %rd10, %rd14;
	ld.global.f32 	%f1, [%rd15];
	add.s64 	%rd16, %rd11, %rd14;
	st.global.f32 	[%rd16], %f1;
$L__BB3_2:
	ret;

}


// ===== COMPILED SASS (sm_100) =====

	.target	sm_100

	.elftype	@"ET_EXEC"


//--------------------- .note.nv.tkinfo           --------------------------
	.section	.note.nv.tkinfo,"",@"SHT_NOTE"
	.sectionflags	@"SHF_NOTE_NV_TKINFO"
	.tkinfo
        /*0018*/ 	.word	0x00000002
        /*0030*/ 	.string	""
        /*0030*/ 	.string	"ptxas"
        /*0030*/ 	.string	"Cuda compilation tools, release 13.0, V13.0.88"
        /*0030*/ 	.string	"Build cuda_13.0.r13.0/compiler.36424714_0"
        /*0030*/ 	.string	"-arch sm_100 -m 64 "



//--------------------- .note.nv.cuinfo           --------------------------
	.section	.note.nv.cuinfo,"",@"SHT_NOTE"
	.sectionflags	@"SHF_NOTE_NV_CUINFO"
        /*0018*/ 	.short	0x0002
        /*001a*/ 	.short	0x0064
        /*001c*/ 	.short	0x0082
	.zero		2


//--------------------- .nv.info                  --------------------------
	.section	.nv.info,"",@"SHT_CUDA_INFO"
	.align	4


	//----- nvinfo : EIATTR_REGCOUNT
	.align		4
        /*0000*/ 	.byte	0x04, 0x2f
        /*0002*/ 	.short	(.L_1 - .L_0)
	.align		4
.L_0:
        /*0004*/ 	.word	index@(_Z10row_kernelPfS_S_mmmm)
        /*0008*/ 	.word	0x0000001a


	//----- nvinfo : EIATTR_FRAME_SIZE
	.align		4
.L_1:
        /*000c*/ 	.byte	0x04, 0x11
        /*000e*/ 	.short	(.L_3 - .L_2)
	.align		4
.L_2:
        /*0010*/ 	.word	index@($__internal_2_$__cuda_sm20_rem_u64)
        /*0014*/ 	.word	0x00000000


	//----- nvinfo : EIATTR_FRAME_SIZE
	.align		4
.L_3:
        /*0018*/ 	.byte	0x04, 0x11
        /*001a*/ 	.short	(.L_5 - .L_4)
	.align		4
.L_4:
        /*001c*/ 	.word	index@(_Z10row_kernelPfS_S_mmmm)
        /*0020*/ 	.word	0x00000000


	//----- nvinfo : EIATTR_REGCOUNT
	.align		4
.L_5:
        /*0024*/ 	.byte	0x04, 0x2f
        /*0026*/ 	.short	(.L_7 - .L_6)
	.align		4
.L_6:
        /*0028*/ 	.word	index@(_Z10col_kernelPfS_S_mmmm)
        /*002c*/ 	.word	0x00000020


	//----- nvinfo : EIATTR_FRAME_SIZE
	.align		4
.L_7:
        /*0030*/ 	.byte	0x04, 0x11
        /*0032*/ 	.short	(.L_9 - .L_8)
	.align		4
.L_8:
        /*0034*/ 	.word	index@($__internal_1_$__cuda_sm20_rem_u64)
        /*0038*/ 	.word	0x00000000


	//----- nvinfo : EIATTR_FRAME_SIZE
	.align		4
.L_9:
        /*003c*/ 	.byte	0x04, 0x11
        /*003e*/ 	.short	(.L_11 - .L_10)
	.align		4
.L_10:
        /*0040*/ 	.word	index@(_Z10col_kernelPfS_S_mmmm)
        /*0044*/ 	.word	0x00000000


	//----- nvinfo : EIATTR_REGCOUNT
	.align		4
.L_11:
        /*0048*/ 	.byte	0x04, 0x2f
        /*004a*/ 	.short	(.L_13 - .L_12)
	.align		4
.L_12:
        /*004c*/ 	.word	index@(_Z12depth_kernelPfS_S_mmmm)
        /*0050*/ 	.word	0x0000001a


	//----- nvinfo : EIATTR_FRAME_SIZE
	.align		4
.L_13:
        /*0054*/ 	.byte	0x04, 0x11
        /*0056*/ 	.short	(.L_15 - .L_14)
	.align		4
.L_14:
        /*0058*/ 	.word	index@($__internal_0_$__cuda_sm20_rem_u64)
        /*005c*/ 	.word	0x00000000


	//----- nvinfo : EIATTR_FRAME_SIZE
	.align		4
.L_15:
        /*0060*/ 	.byte	0x04, 0x11
        /*0062*/ 	.short	(.L_17 - .L_16)
	.align		4
.L_16:
        /*0064*/ 	.word	index@(_Z12depth_kernelPfS_S_mmmm)
        /*0068*/ 	.word	0x00000000


	//----- nvinfo : EIATTR_REGCOUNT
	.align		4
.L_17:
        /*006c*/ 	.byte	0x04, 0x2f
        /*006e*/ 	.short	(.L_19 - .L_18)
	.align		4
.L_18:
        /*0070*/ 	.word	index@(_Z10map_kernelPfS_mmm)
        /*0074*/ 	.word	0x0000000a


	//----- nvinfo : EIATTR_FRAME_SIZE
	.align		4
.L_19:
        /*0078*/ 	.byte	0x04, 0x11
        /*007a*/ 	.short	(.L_21 - .L_20)
	.align		4
.L_20:
        /*007c*/ 	.word	index@(_Z10map_kernelPfS_mmm)
        /*0080*/ 	.word	0x00000000


	//----- nvinfo : EIATTR_MIN_STACK_SIZE
	.align		4
.L_21:
        /*0084*/ 	.byte	0x04, 0x12
        /*0086*/ 	.short	(.L_23 - .L_22)
	.align		4
.L_22:
        /*0088*/ 	.word	index@(_Z10map_kernelPfS_mmm)
        /*008c*/ 	.word	0x00000000


	//----- nvinfo : EIATTR_MIN_STACK_SIZE
	.align		4
.L_23:
        /*0090*/ 	.byte	0x04, 0x12
        /*0092*/ 	.short	(.L_25 - .L_24)
	.align		4
.L_24:
        /*0094*/ 	.word	index@(_Z12depth_kernelPfS_S_mmmm)
        /*0098*/ 	.word	0x00000000


	//----- nvinfo : EIATTR_MIN_STACK_SIZE
	.align		4
.L_25:
        /*009c*/ 	.byte	0x04, 0x12
        /*009e*/ 	.short	(.L_27 - .L_26)
	.align		4
.L_26:
        /*00a0*/ 	.word	index@(_Z10col_kernelPfS_S_mmmm)
        /*00a4*/ 	.word	0x00000000


	//----- nvinfo : EIATTR_MIN_STACK_SIZE
	.align		4
.L_27:
        /*00a8*/ 	.byte	0x04, 0x12
        /*00aa*/ 	.short	(.L_29 - .L_28)
	.align		4
.L_28:
        /*00ac*/ 	.word	index@(_Z10row_kernelPfS_S_mmmm)
        /*00b0*/ 	.word	0x00000000
.L_29:


//--------------------- .nv.compat                --------------------------
	.section	.nv.compat,"",@"SHT_CUDA_COMPAT_INFO"
	.align	4
        /*0000*/ 	.byte	0x02, 0x09, 0x00, 0x00, 0x02, 0x02, 0x01, 0x00, 0x02, 0x05, 0x05, 0x00, 0x03, 0x07, 0x01, 0x01
        /*0010*/ 	.byte	0x02, 0x03, 0x00, 0x00, 0x02, 0x06, 0x01, 0x00, 0x04, 0x0b, 0x08, 0x00, 0x09, 0x00, 0x00, 0x00
        /*0020*/ 	.byte	0x00, 0x00, 0x00, 0x00


//--------------------- .nv.info._Z10map_kernelPfS_mmm --------------------------
	.section	.nv.info._Z10map_kernelPfS_mmm,"",@"SHT_CUDA_INFO"
	.sectionflags	@""
	.align	4


	//----- nvinfo : EIATTR_CUDA_API_VERSION
	.align		4
        /*0000*/ 	.byte	0x04, 0x37
        /*0002*/ 	.short	(.L_31 - .L_30)
.L_30:
        /*0004*/ 	.word	0x00000082


	//----- nvinfo : EIATTR_KPARAM_INFO
	.align		4
.L_31:
        /*0008*/ 	.byte	0x04, 0x17
        /*000a*/ 	.short	(.L_33 - .L_32)
.L_32:
        /*000c*/ 	.word	0x00000000
        /*0010*/ 	.short	0x0004
        /*0012*/ 	.short	0x0020
        /*0014*/ 	.byte	0x00, 0xf0, 0x21, 0x00


	//----- nvinfo : EIATTR_KPARAM_INFO
	.align		4
.L_33:
        /*0018*/ 	.byte	0x04, 0x17
        /*001a*/ 	.short	(.L_35 - .L_34)
.L_34:
        /*001c*/ 	.word	0x00000000
        /*0020*/ 	.short	0x0003
        /*0022*/ 	.short	0x0018
        /*0024*/ 	.byte	0x00, 0xf0, 0x21, 0x00


	//----- nvinfo : EIATTR_KPARAM_INFO
	.align		4
.L_35:
        /*0028*/ 	.byte	0x04, 0x17
        /*002a*/ 	.short	(.L_37 - .L_36)
.L_36:
        /*002c*/ 	.word	0x00000000
        /*0030*/ 	.short	0x0002
        /*0032*/ 	.short	0x0010
        /*0034*/ 	.byte	0x00, 0xf0, 0x21, 0x00


	//----- nvinfo : EIATTR_KPARAM_INFO
	.align		4
.L_37:
        /*0038*/ 	.byte	0x04, 0x17
        /*003a*/ 	.short	(.L_39 - .L_38)
.L_38:
        /*003c*/ 	.word	0x00000000
        /*0040*/ 	.short	0x0001
        /*0042*/ 	.short	0x0008
        /*0044*/ 	.byte	0x00, 0xf5, 0x21, 0x00


	//----- nvinfo : EIATTR_KPARAM_INFO
	.align		4
.L_39:
        /*0048*/ 	.byte	0x04, 0x17
        /*004a*/ 	.short	(.L_41 - .L_40)
.L_40:
        /*004c*/ 	.word	0x00000000
        /*0050*/ 	.short	0x0000
        /*0052*/ 	.short	0x0000
        /*0054*/ 	.byte	0x00, 0xf5, 0x21, 0x00


	//----- nvinfo : EIATTR_SPARSE_MMA_MASK
	.align		4
.L_41:
        /*0058*/ 	.byte	0x03, 0x50
        /*005a*/ 	.short	0x0000


	//----- nvinfo : EIATTR_MAXREG_COUNT
	.align		4
        /*005c*/ 	.byte	0x03, 0x1b
        /*005e*/ 	.short	0x00ff


	//----- nvinfo : EIATTR_MERCURY_ISA_VERSION
	.align		4
        /*0060*/ 	.byte	0x03, 0x5f
        /*0062*/ 	.short	0x0101


	//----- nvinfo : EIATTR_VRC_CTA_INIT_COUNT
	.align		4
        /*0064*/ 	.byte	0x02, 0x4a
	.zero		1
	.zero		1


	//----- nvinfo : EIATTR_EXIT_INSTR_OFFSETS
	.align		4
        /*0068*/ 	.byte	0x04, 0x1c
        /*006a*/ 	.short	(.L_43 - .L_42)


	//   ....[0]....
.L_42:
        /*006c*/ 	.word	0x00000160


	//   ....[1]....
        /*0070*/ 	.word	0x00000280


	//----- nvinfo : EIATTR_CBANK_PARAM_SIZE
	.align		4
.L_43:
        /*0074*/ 	.byte	0x03, 0x19
        /*0076*/ 	.short	0x0028


	//----- nvinfo : EIATTR_PARAM_CBANK
	.align		4
        /*0078*/ 	.byte	0x04, 0x0a
        /*007a*/ 	.short	(.L_45 - .L_44)
	.align		4
.L_44:
        /*007c*/ 	.word	index@(.nv.constant0._Z10map_kernelPfS_mmm)
        /*0080*/ 	.short	0x0380
        /*0082*/ 	.short	0x0028


	//----- nvinfo : EIATTR_SW_WAR
	.align		4
.L_45:
        /*0084*/ 	.byte	0x04, 0x36
        /*0086*/ 	.short	(.L_47 - .L_46)
.L_46:
        /*0088*/ 	.word	0x00000008
.L_47:


//--------------------- .nv.info._Z12depth_kernelPfS_S_mmmm --------------------------
	.section	.nv.info._Z12depth_kernelPfS_S_mmmm,"",@"SHT_CUDA_INFO"
	.sectionflags	@""
	.align	4


	//----- nvinfo : EIATTR_CUDA_API_VERSION
	.align		4
        /*0000*/ 	.byte	0x04, 0x37
        /*0002*/ 	.short	(.L_49 - .L_48)
.L_48:
        /*0004*/ 	.word	0x00000082


	//----- nvinfo : EIATTR_KPARAM_INFO
	.align		4
.L_49:
        /*0008*/ 	.byte	0x04, 0x17
        /*000a*/ 	.short	(.L_51 - .L_50)
.L_50:
        /*000c*/ 	.word	0x00000000
        /*0010*/ 	.short	0x0006
        /*0012*/ 	.short	0x0030
        /*0014*/ 	.byte	0x00, 0xf0, 0x21, 0x00


	//----- nvinfo : EIATTR_KPARAM_INFO
	.align		4
.L_51:
        /*0018*/ 	.byte	0x04, 0x17
        /*001a*/ 	.short	(.L_53 - .L_52)
.L_52:
        /*001c*/ 	.word	0x00000000
        /*0020*/ 	.short	0x0005
        /*0022*/ 	.short	0x0028
        /*0024*/ 	.byte	0x00, 0xf0, 0x21, 0x00


	//----- nvinfo : EIATTR_KPARAM_INFO
	.align		4
.L_53:
        /*0028*/ 	.byte	0x04, 0x17
        /*002a*/ 	.short	(.L_55 - .L_54)
.L_54:
        /*002c*/ 	.word	0x00000000
        /*0030*/ 	.short	0x0004
        /*0032*/ 	.short	0x0020
        /*0034*/ 	.byte	0x00, 0xf0, 0x21, 0x00


	//----- nvinfo : EIATTR_KPARAM_INFO
	.align		4
.L_55:
        /*0038*/ 	.byte	0x04, 0x17
        /*003a*/ 	.short	(.L_57 - .L_56)
.L_56:
        /*003c*/ 	.word	0x00000000
        /*0040*/ 	.short	0x0003
        /*0042*/ 	.short	0x0018
        /*0044*/ 	.byte	0x00, 0xf0, 0x21, 0x00


	//----- nvinfo : EIATTR_KPARAM_INFO
	.align		4
.L_57:
        /*0048*/ 	.byte	0x04, 0x17
        /*004a*/ 	.short	(.L_59 - .L_58)
.L_58:
        /*004c*/ 	.word	0x00000000
        /*0050*/ 	.short	0x0002
        /*0052*/ 	.short	0x0010
        /*0054*/ 	.byte	0x00, 0xf5, 0x21, 0x00


	//----- nvinfo : EIATTR_KPARAM_INFO
	.align		4
.L_59:
        /*0058*/ 	.byte	0x04, 0x17
        /*005a*/ 	.short	(.L_61 - .L_60)
.L_60:
        /*005c*/ 	.word	0x00000000
        /*0060*/ 	.short	0x0001
        /*0062*/ 	.short	0x0008
        /*0064*/ 	.byte	0x00, 0xf5, 0x21, 0x00


	//----- nvinfo : EIATTR_KPARAM_INFO
	.align		4
.L_61:
        /*0068*/ 	.byte	0x04, 0x17
        /*006a*/ 	.short	(.L_63 - .L_62)
.L_62:
        /*006c*/ 	.word	0x00000000
        /*0070*/ 	.short	0x0000
        /*0072*/ 	.short	0x0000
        /*0074*/ 	.byte	0x00, 0xf5, 0x21, 0x00


	//----- nvinfo : EIATTR_SPARSE_MMA_MASK
	.align		4
.L_63:
        /*0078*/ 	.byte	0x03, 0x50
        /*007a*/ 	.short	0x0000


	//----- nvinfo : EIATTR_MAXREG_COUNT
	.align		4
        /*007c*/ 	.byte	0x03, 0x1b
        /*007e*/ 	.short	0x00ff


	//----- nvinfo : EIATTR_NUM_BARRIERS
	.align		4
        /*0080*/ 	.byte	0x02, 0x4c
        /*0082*/ 	.byte	0x01
	.zero		1


	//----- nvinfo : EIATTR_MERCURY_ISA_VERSION
	.align		4
        /*0084*/ 	.byte	0x03, 0x5f
        /*0086*/ 	.short	0x0101


	//----- nvinfo : EIATTR_VRC_CTA_INIT_COUNT
	.align		4
        /*0088*/ 	.byte	0x02, 0x4a
	.zero		1
	.zero		1


	//----- nvinfo : EIATTR_EXIT_INSTR_OFFSETS
	.align		4
        /*008c*/ 	.byte	0x04, 0x1c
        /*008e*/ 	.short	(.L_65 - .L_64)


	//   ....[0]....
.L_64:
        /*0090*/ 	.word	0x00000260


	//   ....[1]....
        /*0094*/ 	.word	0x00001ee0


	//----- nvinfo : EIATTR_CRS_STACK_SIZE
	.align		4
.L_65:
        /*0098*/ 	.byte	0x04, 0x1e
        /*009a*/ 	.short	(.L_67 - .L_66)
.L_66:
        /*009c*/ 	.word	0x00000000


	//----- nvinfo : EIATTR_CBANK_PARAM_SIZE
	.align		4
.L_67:
        /*00a0*/ 	.byte	0x03, 0x19
        /*00a2*/ 	.short	0x0038


	//----- nvinfo : EIATTR_PARAM_CBANK
	.align		4
        /*00a4*/ 	.byte	0x04, 0x0a
        /*00a6*/ 	.short	(.L_69 - .L_68)
	.align		4
.L_68:
        /*00a8*/ 	.word	index@(.nv.constant0._Z12depth_kernelPfS_S_mmmm)
        /*00ac*/ 	.short	0x0380
        /*00ae*/ 	.short	0x0038


	//----- nvinfo : EIATTR_SW_WAR
	.align		4
.L_69:
        /*00b0*/ 	.byte	0x04, 0x36
        /*00b2*/ 	.short	(.L_71 - .L_70)
.L_70:
        /*00b4*/ 	.word	0x00000008
.L_71:


//--------------------- .nv.info._Z10col_kernelPfS_S_mmmm --------------------------
	.section	.nv.info._Z10col_kernelPfS_S_mmmm,"",@"SHT_CUDA_INFO"
	.sectionflags	@""
	.align	4


	//----- nvinfo : EIATTR_CUDA_API_VERSION
	.align		4
        /*0000*/ 	.byte	0x04, 0x37
        /*0002*/ 	.short	(.L_73 - .L_72)
.L_72:
        /*0004*/ 	.word	0x00000082


	//----- nvinfo : EIATTR_KPARAM_INFO
	.align		4
.L_73:
        /*0008*/ 	.byte	0x04, 0x17
        /*000a*/ 	.short	(.L_75 - .L_74)
.L_74:
        /*000c*/ 	.word	0x00000000
        /*0010*/ 	.short	0x0006
        /*0012*/ 	.short	0x0030
        /*0014*/ 	.byte	0x00, 0xf0, 0x21, 0x00


	//----- nvinfo : EIATTR_KPARAM_INFO
	.align		4
.L_75:
        /*0018*/ 	.byte	0x04, 0x17
        /*001a*/ 	.short	(.L_77 - .L_76)
.L_76:
        /*001c*/ 	.word	0x00000000
        /*0020*/ 	.short	0x0005
        /*0022*/ 	.short	0x0028
        /*0024*/ 	.byte	0x00, 0xf0, 0x21, 0x00


	//----- nvinfo : EIATTR_KPARAM_INFO
	.align		4
.L_77:
        /*0028*/ 	.byte	0x04, 0x17
        /*002a*/ 	.short	(.L_79 - .L_78)
.L_78:
        /*002c*/ 	.word	0x00000000
        /*0030*/ 	.short	0x0004
        /*0032*/ 	.short	0x0020
        /*0034*/ 	.byte	0x00, 0xf0, 0x21, 0x00


	//----- nvinfo : EIATTR_KPARAM_INFO
	.align		4
.L_79:
        /*0038*/ 	.byte	0x04, 0x17
        /*003a*/ 	.short	(.L_81 - .L_80)
.L_80:
        /*003c*/ 	.word	0x00000000
        /*0040*/ 	.short	0x0003
        /*0042*/ 	.short	0x0018
        /*0044*/ 	.byte	0x00, 0xf0, 0x21, 0x00


	//----- nvinfo : EIATTR_KPARAM_INFO
	.align		4
.L_81:
        /*0048*/ 	.byte	0x04, 0x17
        /*004a*/ 	.short	(.L_83 - .L_82)
.L_82:
        /*004c*/ 	.word	0x00000000
        /*0050*/ 	.short	0x0002
        /*0052*/ 	.short	0x0010
        /*0054*/ 	.byte	0x00, 0xf5, 0x21, 0x00


	//----- nvinfo : EIATTR_KPARAM_INFO
	.align		4
.L_83:
        /*0058*/ 	.byte	0x04, 0x17
        /*005a*/ 	.short	(.L_85 - .L_84)
.L_84:
        /*005c*/ 	.word	0x00000000
        /*0060*/ 	.short	0x0001
        /*0062*/ 	.short	0x0008
        /*0064*/ 	.byte	0x00, 0xf5, 0x21, 0x00


	//----- nvinfo : EIATTR_KPARAM_INFO
	.align		4
.L_85:
        /*0068*/ 	.byte	0x04, 0x17
        /*006a*/ 	.short	(.L_87 - .L_86)
.L_86:
        /*006c*/ 	.word	0x00000000
        /*0070*/ 	.short	0x0000
        /*0072*/ 	.short	0x0000
        /*0074*/ 	.byte	0x00, 0xf5, 0x21, 0x00


	//----- nvinfo : EIATTR_SPARSE_MMA_MASK
	.align		4
.L_87:
        /*0078*/ 	.byte	0x03, 0x50
        /*007a*/ 	.short	0x0000


	//----- nvinfo : EIATTR_MAXREG_COUNT
	.align		4
        /*007c*/ 	.byte	0x03, 0x1b
        /*007e*/ 	.short	0x00ff


	//----- nvinfo : EIATTR_NUM_BARRIERS
	.align		4
        /*0080*/ 	.byte	0x02, 0x4c
        /*0082*/ 	.byte	0x01
	.zero		1


	//----- nvinfo : EIATTR_MERCURY_ISA_VERSION
	.align		4
        /*0084*/ 	.byte	0x03, 0x5f
        /*0086*/ 	.short	0x0101


	//----- nvinfo : EIATTR_VRC_CTA_INIT_COUNT
	.align		4
        /*0088*/ 	.byte	0x02, 0x4a
	.zero		1
	.zero		1


	//----- nvinfo : EIATTR_EXIT_INSTR_OFFSETS
	.align		4
        /*008c*/ 	.byte	0x04, 0x1c
        /*008e*/ 	.short	(.L_89 - .L_88)


	//   ....[0]....
.L_88:
        /*0090*/ 	.word	0x00000270


	//   ....[1]....
        /*0094*/ 	.word	0x00003280


	//----- nvinfo : EIATTR_CRS_STACK_SIZE
	.align		4
.L_89:
        /*0098*/ 	.byte	0x04, 0x1e
        /*009a*/ 	.short	(.L_91 - .L_90)
.L_90:
        /*009c*/ 	.word	0x00000000


	//----- nvinfo : EIATTR_CBANK_PARAM_SIZE
	.align		4
.L_91:
        /*00a0*/ 	.byte	0x03, 0x19
        /*00a2*/ 	.short	0x0038


	//----- nvinfo : EIATTR_PARAM_CBANK
	.align		4
        /*00a4*/ 	.byte	0x04, 0x0a
        /*00a6*/ 	.short	(.L_93 - .L_92)
	.align		4
.L_92:
        /*00a8*/ 	.word	index@(.nv.constant0._Z10col_kernelPfS_S_mmmm)
        /*00ac*/ 	.short	0x0380
        /*00ae*/ 	.short	0x0038


	//----- nvinfo : EIATTR_SW_WAR
	.align		4
.L_93:
        /*00b0*/ 	.byte	0x04, 0x36
        /*00b2*/ 	.short	(.L_95 - .L_94)
.L_94:
        /*00b4*/ 	.word	0x00000008
.L_95:


//--------------------- .nv.info._Z10row_kernelPfS_S_mmmm --------------------------
	.section	.nv.info._Z10row_kernelPfS_S_mmmm,"",@"SHT_CUDA_INFO"
	.sectionflags	@""
	.align	4


	//----- nvinfo : EIATTR_CUDA_API_VERSION
	.align		4
        /*0000*/ 	.byte	0x04, 0x37
        /*0002*/ 	.short	(.L_97 - .L_96)
.L_96:
        /*0004*/ 	.word	0x00000082


	//----- nvinfo : EIATTR_KPARAM_INFO
	.align		4
.L_97:
        /*0008*/ 	.byte	0x04, 0x17
        /*000a*/ 	.short	(.L_99 - .L_98)
.L_98:
        /*000c*/ 	.word	0x00000000
        /*0010*/ 	.short	0x0006
        /*0012*/ 	.short	0x0030
        /*0014*/ 	.byte	0x00, 0xf0, 0x21, 0x00


	//----- nvinfo : EIATTR_KPARAM_INFO
	.align		4
.L_99:
        /*0018*/ 	.byte	0x04, 0x17
        /*001a*/ 	.short	(.L_101 - .L_100)
.L_100:
        /*001c*/ 	.word	0x00000000
        /*0020*/ 	.short	0x0005
        /*0022*/ 	.short	0x0028
        /*0024*/ 	.byte	0x00, 0xf0, 0x21, 0x00


	//----- nvinfo : EIATTR_KPARAM_INFO
	.align		4
.L_101:
        /*0028*/ 	.byte	0x04, 0x17
        /*002a*/ 	.short	(.L_103 - .L_102)
.L_102:
        /*002c*/ 	.word	0x00000000
        /*0030*/ 	.short	0x0004
        /*0032*/ 	.short	0x0020
        /*0034*/ 	.byte	0x00, 0xf0, 0x21, 0x00


	//----- nvinfo : EIATTR_KPARAM_INFO
	.align		4
.L_103:
        /*0038*/ 	.byte	0x04, 0x17
        /*003a*/ 	.short	(.L_105 - .L_104)
.L_104:
        /*003c*/ 	.word	0x00000000
        /*0040*/ 	.short	0x0003
        /*0042*/ 	.short	0x0018
        /*0044*/ 	.byte	0x00, 0xf0, 0x21, 0x00


	//----- nvinfo : EIATTR_KPARAM_INFO
	.align		4
.L_105:
        /*0048*/ 	.byte	0x04, 0x17
        /*004a*/ 	.short	(.L_107 - .L_106)
.L_106:
        /*004c*/ 	.word	0x00000000
        /*0050*/ 	.short	0x0002
        /*0052*/ 	.short	0x0010
        /*0054*/ 	.byte	0x00, 0xf5, 0x21, 0x00


	//----- nvinfo : EIATTR_KPARAM_INFO
	.align		4
.L_107:
        /*0058*/ 	.byte	0x04, 0x17
        /*005a*/ 	.short	(.L_109 - .L_108)
.L_108:
        /*005c*/ 	.word	0x00000000
        /*0060*/ 	.short	0x0001
        /*0062*/ 	.short	0x0008
        /*0064*/ 	.byte	0x00, 0xf5, 0x21, 0x00


	//----- nvinfo : EIATTR_KPARAM_INFO
	.align		4
.L_109:
        /*0068*/ 	.byte	0x04, 0x17
        /*006a*/ 	.short	(.L_111 - .L_110)
.L_110:
        /*006c*/ 	.word	0x00000000
        /*0070*/ 	.short	0x0000
        /*0072*/ 	.short	0x0000
        /*0074*/ 	.byte	0x00, 0xf5, 0x21, 0x00


	//----- nvinfo : EIATTR_SPARSE_MMA_MASK
	.align		4
.L_111:
        /*0078*/ 	.byte	0x03, 0x50
        /*007a*/ 	.short	0x0000


	//----- nvinfo : EIATTR_MAXREG_COUNT
	.align		4
        /*007c*/ 	.byte	0x03, 0x1b
        /*007e*/ 	.short	0x00ff


	//----- nvinfo : EIATTR_NUM_BARRIERS
	.align		4
        /*0080*/ 	.byte	0x02, 0x4c
        /*0082*/ 	.byte	0x01
	.zero		1


	//----- nvinfo : EIATTR_MERCURY_ISA_VERSION
	.align		4
        /*0084*/ 	.byte	0x03, 0x5f
        /*0086*/ 	.short	0x0101


	//----- nvinfo : EIATTR_VRC_CTA_INIT_COUNT
	.align		4
        /*0088*/ 	.byte	0x02, 0x4a
	.zero		1
	.zero		1


	//----- nvinfo : EIATTR_EXIT_INSTR_OFFSETS
	.align		4
        /*008c*/ 	.byte	0x04, 0x1c
        /*008e*/ 	.short	(.L_113 - .L_112)


	//   ....[0]....
.L_112:
        /*0090*/ 	.word	0x00000260


	//   ....[1]....
        /*0094*/ 	.word	0x00001d50


	//----- nvinfo : EIATTR_CRS_STACK_SIZE
	.align		4
.L_113:
        /*0098*/ 	.byte	0x04, 0x1e
        /*009a*/ 	.short	(.L_115 - .L_114)
.L_114:
        /*009c*/ 	.word	0x00000000


	//----- nvinfo : EIATTR_CBANK_PARAM_SIZE
	.align		4
.L_115:
        /*00a0*/ 	.byte	0x03, 0x19
        /*00a2*/ 	.short	0x0038


	//----- nvinfo : EIATTR_PARAM_CBANK
	.align		4
        /*00a4*/ 	.byte	0x04, 0x0a
        /*00a6*/ 	.short	(.L_117 - .L_116)
	.align		4
.L_116:
        /*00a8*/ 	.word	index@(.nv.constant0._Z10row_kernelPfS_S_mmmm)
        /*00ac*/ 	.short	0x0380
        /*00ae*/ 	.short	0x0038


	//----- nvinfo : EIATTR_SW_WAR
	.align		4
.L_117:
        /*00b0*/ 	.byte	0x04, 0x36
        /*00b2*/ 	.short	(.L_119 - .L_118)
.L_118:
        /*00b4*/ 	.word	0x00000008
.L_119:


//--------------------- .nv.callgraph             --------------------------
	.section	.nv.callgraph,"",@"SHT_CUDA_CALLGRAPH"
	.align	4
	.sectionentsize	8
	.align		4
        /*0000*/ 	.word	0x00000000
	.align		4
        /*0004*/ 	.word	0xffffffff
	.align		4
        /*0008*/ 	.word	0x00000000
	.align		4
        /*000c*/ 	.word	0xfffffffe
	.align		4
        /*0010*/ 	.word	0x00000000
	.align		4
        /*0014*/ 	.word	0xfffffffd
	.align		4
        /*0018*/ 	.word	0x00000000
	.align		4
        /*001c*/ 	.word	0xfffffffc


//--------------------- .text._Z10map_kernelPfS_mmm --------------------------
	.section	.text._Z10map_kernelPfS_mmm,"ax",@progbits
	.align	128
        .global         _Z10map_kernelPfS_mmm
        .type           _Z10map_kernelPfS_mmm,@function
        .size           _Z10map_kernelPfS_mmm,(.L_x_107 - _Z10map_kernelPfS_mmm)
        .other          _Z10map_kernelPfS_mmm,@"STO_CUDA_ENTRY STV_DEFAULT"
_Z10map_kernelPfS_mmm:
.text._Z10map_kernelPfS_mmm:
[----:B------:R-:W-:Y:S01]  /*0000*/  LDC R1, c[0x0][0x37c] ;  /* 0x0000df00ff017b82 */ /* 0x000fe20000000800 */
[----:B------:R-:W0:Y:S07]  /*0010*/  S2R R3, SR_TID.Y ;  /* 0x0000000000037919 */ /* 0x000e2e0000002200 */
[----:B------:R-:W1:Y:S01]  /*0020*/  LDC R7, c[0x0][0x368] ;  /* 0x0000da00ff077b82 */ /* 0x000e620000000800 */
[----:B------:R-:W2:Y:S01]  /*0030*/  LDCU.128 UR8, c[0x0][0x390] ;  /* 0x00007200ff0877ac */ /* 0x000ea20008000c00 */
[----:B------:R-:W1:Y:S01]  /*0040*/  S2R R0, SR_TID.Z ;  /* 0x0000000000007919 */ /* 0x000e620000002300 */
[----:B------:R-:W3:Y:S01]  /*0050*/  LDCU.64 UR12, c[0x0][0x3a0] ;  /* 0x00007400ff0c77ac */ /* 0x000ee20008000a00 */
[----:B------:R-:W4:Y:S04]  /*0060*/  S2R R5, SR_TID.X ;  /* 0x0000000000057919 */ /* 0x000f280000002100 */
[----:B------:R-:W0:Y:S08]  /*0070*/  S2UR UR5, SR_CTAID.Y ;  /* 0x00000000000579c3 */ /* 0x000e300000002600 */
[----:B------:R-:W0:Y:S08]  /*0080*/  LDC R2, c[0x0][0x364] ;  /* 0x0000d900ff027b82 */ /* 0x000e300000000800 */
[----:B------:R-:W1:Y:S08]  /*0090*/  S2UR UR4, SR_CTAID.Z ;  /* 0x00000000000479c3 */ /* 0x000e700000002700 */
[----:B------:R-:W4:Y:S08]  /*00a0*/  S2UR UR6, SR_CTAID.X ;  /* 0x00000000000679c3 */ /* 0x000f300000002500 */
[----:B------:R-:W4:Y:S01]  /*00b0*/  LDC R4, c[0x0][0x360] ;  /* 0x0000d800ff047b82 */ /* 0x000f220000000800 */
[----:B0-----:R-:W-:-:S05]  /*00c0*/  IMAD R2, R2, UR5, R3 ;  /* 0x0000000502027c24 */ /* 0x001fca000f8e0203 */
[----:B--2---:R-:W-:Y:S01]  /*00d0*/  ISETP.GE.U32.AND P2, PT, R2, UR10, PT ;  /* 0x0000000a02007c0c */ /* 0x004fe2000bf46070 */
[----:B-1----:R-:W-:-:S03]  /*00e0*/  IMAD R7, R7, UR4, R0 ;  /* 0x0000000407077c24 */ /* 0x002fc6000f8e0200 */
[----:B------:R-:W-:Y:S02]  /*00f0*/  ISETP.GE.U32.AND.EX P2, PT, RZ, UR11, PT, P2 ;  /* 0x0000000bff007c0c */ /* 0x000fe4000bf46120 */
[----:B------:R-:W-:-:S04]  /*0100*/  ISETP.GE.U32.AND P1, PT, R7, UR8, PT ;  /* 0x0000000807007c0c */ /* 0x000fc8000bf26070 */
[----:B------:R-:W-:Y:S01]  /*0110*/  ISETP.GE.U32.OR.EX P1, PT, RZ, UR9, P2, P1 ;  /* 0x00000009ff007c0c */ /* 0x000fe20009726510 */
[----:B----4-:R-:W-:-:S05]  /*0120*/  IMAD R4, R4, UR6, R5 ;  /* 0x0000000604047c24 */ /* 0x010fca000f8e0205 */
[----:B---3--:R-:W-:Y:S02]  /*0130*/  ISETP.GE.U32.AND P0, PT, R4, UR12, PT ;  /* 0x0000000c04007c0c */ /* 0x008fe4000bf06070 */
[----:B------:R-:W-:-:S04]  /*0140*/  SHF.R.S32.HI R5, RZ, 0x1f, R4 ;  /* 0x0000001fff057819 */ /* 0x000fc80000011404 */
[----:B------:R-:W-:-:S13]  /*0150*/  ISETP.GE.U32.OR.EX P0, PT, R5, UR13, P1, P0 ;  /* 0x0000000d05007c0c */ /* 0x000fda0008f06500 */
[----:B------:R-:W-:Y:S05]  /*0160*/  @P0 EXIT ;  /* 0x000000000000094d */ /* 0x000fea0003800000 */
[----:B------:R-:W-:Y:S01]  /*0170*/  IMAD.MOV.U32 R3, RZ, RZ, RZ ;  /* 0x000000ffff037224 */ /* 0x000fe200078e00ff */
[----:B------:R-:W0:Y:S01]  /*0180*/  LDCU.128 UR16, c[0x0][0x380] ;  /* 0x00007000ff1077ac */ /* 0x000e220008000c00 */
[C---:B------:R-:W-:Y:S01]  /*0190*/  IMAD.WIDE.U32 R2, R7.reuse, UR10, R2 ;  /* 0x0000000a07027c25 */ /* 0x040fe2000f8e0002 */
[----:B------:R-:W1:Y:S03]  /*01a0*/  LDCU.64 UR4, c[0x0][0x358] ;  /* 0x00006b00ff0477ac */ /* 0x000e660008000a00 */
[----:B------:R-:W-:Y:S02]  /*01b0*/  IMAD R7, R7, UR11, R3 ;  /* 0x0000000b07077c24 */ /* 0x000fe4000f8e0203 */
[----:B------:R-:W-:-:S04]  /*01c0*/  IMAD.WIDE.U32 R4, R2, UR12, R4 ;  /* 0x0000000c02047c25 */ /* 0x000fc8000f8e0004 */
[----:B------:R-:W-:Y:S02]  /*01d0*/  IMAD R7, R7, UR12, RZ ;  /* 0x0000000c07077c24 */ /* 0x000fe4000f8e02ff */
[----:B------:R-:W-:Y:S02]  /*01e0*/  IMAD.SHL.U32 R0, R4, 0x4, RZ ;  /* 0x0000000404007824 */ /* 0x000fe400078e00ff */
[----:B------:R-:W-:-:S03]  /*01f0*/  IMAD R7, R2, UR13, R7 ;  /* 0x0000000d02077c24 */ /* 0x000fc6000f8e0207 */
[----:B0-----:R-:W-:Y:S01]  /*0200*/  IADD3 R2, P0, PT, R0, UR18, RZ ;  /* 0x0000001200027c10 */ /* 0x001fe2000ff1e0ff */
[----:B------:R-:W-:-:S05]  /*0210*/  IMAD.IADD R5, R5, 0x1, R7 ;  /* 0x0000000105057824 */ /* 0x000fca00078e0207 */
[----:B------:R-:W-:-:S04]  /*0220*/  SHF.L.U64.HI R5, R4, 0x2, R5 ;  /* 0x0000000204057819 */ /* 0x000fc80000010205 */
[----:B------:R-:W-:-:S06]  /*0230*/  IADD3.X R3, PT, PT, R5, UR19, RZ, P0, !PT ;  /* 0x0000001305037c10 */ /* 0x000fcc00087fe4ff */
[----:B-1----:R-:W2:Y:S01]  /*0240*/  LDG.E R3, desc[UR4][R2.64] ;  /* 0x0000000402037981 */ /* 0x002ea2000c1e1900 */
[----:B------:R-:W-:-:S04]  /*0250*/  IADD3 R4, P0, PT, R0, UR16, RZ ;  /* 0x0000001000047c10 */ /* 0x000fc8000ff1e0ff */
[----:B------:R-:W-:-:S05]  /*0260*/  IADD3.X R5, PT, PT, R5, UR17, RZ, P0, !PT ;  /* 0x0000001105057c10 */ /* 0x000fca00087fe4ff */
[----:B--2---:R-:W-:Y:S01]  /*0270*/  STG.E desc[UR4][R4.64], R3 ;  /* 0x0000000304007986 */ /* 0x004fe2000c101904 */
[----:B------:R-:W-:Y:S05]  /*0280*/  EXIT ;  /* 0x000000000000794d */ /* 0x000fea0003800000 */
.L_x_0:
[----:B------:R-:W-:-:S00]  /*0290*/  BRA `(.L_x_0) ;  /* 0xfffffffc00fc7947 */ /* 0x000fc0000383ffff */
[----:B------:R-:W-:-:S00]  /*02a0*/  NOP ;  /* 0x0000000000007918 */ /* 0x000fc00000000000 */
        /* <DEDUP_REMOVED lines=13> */
.L_x_107:


//--------------------- .text._Z12depth_kernelPfS_S_mmmm --------------------------
	.section	.text._Z12depth_kernelPfS_S_mmmm,"ax",@progbits
	.align	128
        .global         _Z12depth_kernelPfS_S_mmmm
        .type           _Z12depth_kernelPfS_S_mmmm,@function
        .size           _Z12depth_kernelPfS_S_mmmm,(.L_x_104 - _Z12depth_kernelPfS_S_mmmm)
        .other          _Z12depth_kernelPfS_S_mmmm,@"STO_CUDA_ENTRY STV_DEFAULT"
_Z12depth_kernelPfS_S_mmmm:
.text._Z12depth_kernelPfS_S_mmmm:
[----:B------:R-:W-:Y:S01]  /*0000*/  LDC R1, c[0x0][0x37c] ;  /* 0x0000df00ff017b82 */ /* 0x000fe20000000800 */
[----:B------:R-:W0:Y:S01]  /*0010*/  S2R R7, SR_TID.X ;  /* 0x0000000000077919 */ /* 0x000e220000002100 */
[----:B------:R-:W0:Y:S01]  /*0020*/  LDCU.64 UR22, c[0x0][0x398] ;  /* 0x00007300ff1677ac */ /* 0x000e220008000a00 */
[----:B------:R-:W1:Y:S01]  /*0030*/  LDCU.64 UR20, c[0x0][0x358] ;  /* 0x00006b00ff1477ac */ /* 0x000e620008000a00 */
[----:B------:R-:W2:Y:S04]  /*0040*/  S2R R11, SR_TID.Y ;  /* 0x00000000000b7919 */ /* 0x000ea80000002200 */
[----:B------:R-:W3:Y:S01]  /*0050*/  LDC R4, c[0x0][0x368] ;  /* 0x0000da00ff047b82 */ /* 0x000ee20000000800 */
[----:B------:R-:W4:Y:S01]  /*0060*/  LDCU.64 UR16, c[0x0][0x3b0] ;  /* 0x00007600ff1077ac */ /* 0x000f220008000a00 */
[----:B------:R-:W3:Y:S01]  /*0070*/  S2R R9, SR_TID.Z ;  /* 0x0000000000097919 */ /* 0x000ee20000002300 */
[----:B------:R-:W5:Y:S01]  /*0080*/  LDCU.128 UR4, c[0x0][0x3a0] ;  /* 0x00007400ff0477ac */ /* 0x000f620008000c00 */
[----:B0-----:R-:W-:-:S04]  /*0090*/  ISETP.GE.U32.AND P0, PT, R7, UR22, PT ;  /* 0x0000001607007c0c */ /* 0x001fc8000bf06070 */
[----:B------:R-:W-:-:S13]  /*00a0*/  ISETP.GE.U32.AND.EX P0, PT, RZ, UR23, PT, P0 ;  /* 0x00000017ff007c0c */ /* 0x000fda000bf06100 */
[----:B------:R-:W0:Y:S02]  /*00b0*/  @!P0 LDC.64 R2, c[0x0][0x390] ;  /* 0x0000e400ff028b82 */ /* 0x000e240000000a00 */
[----:B0-----:R-:W-:-:S04]  /*00c0*/  @!P0 LEA R2, P1, R7, R2, 0x2 ;  /* 0x0000000207028211 */ /* 0x001fc800078210ff */
[----:B------:R-:W-:-:S05]  /*00d0*/  @!P0 LEA.HI.X R3, R7, R3, RZ, 0x2, P1 ;  /* 0x0000000307038211 */ /* 0x000fca00008f14ff */
[----:B-1----:R0:W3:Y:S01]  /*00e0*/  @!P0 LDG.E R2, desc[UR20][R2.64] ;  /* 0x0000001402028981 */ /* 0x0020e2000c1e1900 */
[----:B------:R-:W2:Y:S01]  /*00f0*/  S2UR UR9, SR_CTAID.Y ;  /* 0x00000000000979c3 */ /* 0x000ea20000002600 */
[----:B------:R-:W-:Y:S01]  /*0100*/  @!P0 MOV R0, 0x400 ;  /* 0x0000040000008802 */ /* 0x000fe20000000f00 */
[----:B-----5:R-:W-:Y:S01]  /*0110*/  USHF.R.U64 UR13, UR4, 0x1, UR5 ;  /* 0x00000001040d7899 */ /* 0x020fe20008001205 */
[----:B------:R-:W1:Y:S01]  /*0120*/  @!P0 S2R R5, SR_CgaCtaId ;  /* 0x0000000000058919 */ /* 0x000e620000008800 */
[----:B------:R-:W-:-:S04]  /*0130*/  USHF.R.U32.HI UR14, URZ, 0x1, UR5 ;  /* 0x00000001ff0e7899 */ /* 0x000fc80008011605 */
[----:B------:R-:W2:Y:S08]  /*0140*/  LDC R6, c[0x0][0x364] ;  /* 0x0000d900ff067b82 */ /* 0x000eb00000000800 */
[----:B------:R-:W3:Y:S08]  /*0150*/  S2UR UR8, SR_CTAID.Z ;  /* 0x00000000000879c3 */ /* 0x000ef00000002700 */
[----:B------:R-:W0:Y:S08]  /*0160*/  S2UR UR10, SR_CTAID.X ;  /* 0x00000000000a79c3 */ /* 0x000e300000002500 */
[----:B------:R-:W0:Y:S01]  /*0170*/  LDC R8, c[0x0][0x360] ;  /* 0x0000d800ff087b82 */ /* 0x000e220000000800 */
[----:B--2---:R-:W-:Y:S01]  /*0180*/  IMAD R6, R6, UR9, R11 ;  /* 0x0000000906067c24 */ /* 0x004fe2000f8e020b */
[----:B-1----:R-:W-:-:S04]  /*0190*/  @!P0 LEA R0, R5, R0, 0x18 ;  /* 0x0000000005008211 */ /* 0x002fc800078ec0ff */
[----:B----4-:R-:W-:Y:S01]  /*01a0*/  ISETP.GE.U32.AND P3, PT, R6, UR16, PT ;  /* 0x0000001006007c0c */ /* 0x010fe2000bf66070 */
[----:B------:R-:W-:Y:S02]  /*01b0*/  @!P0 IMAD R5, R7, 0x4, R0 ;  /* 0x0000000407058824 */ /* 0x000fe400078e0200 */
[----:B---3--:R-:W-:Y:S01]  /*01c0*/  IMAD R4, R4, UR8, R9 ;  /* 0x0000000804047c24 */ /* 0x008fe2000f8e0209 */
[----:B------:R-:W-:-:S04]  /*01d0*/  ISETP.GE.U32.AND.EX P3, PT, RZ, UR17, PT, P3 ;  /* 0x00000011ff007c0c */ /* 0x000fc8000bf66130 */
[----:B------:R-:W-:-:S04]  /*01e0*/  ISETP.GE.U32.AND P2, PT, R4, UR6, PT ;  /* 0x0000000604007c0c */ /* 0x000fc8000bf46070 */
[----:B------:R-:W-:Y:S01]  /*01f0*/  ISETP.GE.U32.OR.EX P2, PT, RZ, UR7, P3, P2 ;  /* 0x00000007ff007c0c */ /* 0x000fe20009f46520 */
[----:B0-----:R-:W-:Y:S01]  /*0200*/  IMAD R3, R8, UR10, R7 ;  /* 0x0000000a08037c24 */ /* 0x001fe2000f8e0207 */
[----:B------:R-:W-:-:S04]  /*0210*/  MOV R8, UR14 ;  /* 0x0000000e00087c02 */ /* 0x000fc80008000f00 */
[----:B------:R-:W-:-:S04]  /*0220*/  ISETP.GE.U32.AND P1, PT, R3, UR13, PT ;  /* 0x0000000d03007c0c */ /* 0x000fc8000bf26070 */
[----:B------:R-:W-:Y:S01]  /*0230*/  ISETP.LE.U32.OR.EX P1, PT, R8, RZ, P2, P1 ;  /* 0x000000ff0800720c */ /* 0x000fe20001723510 */
[----:B------:R0:W-:Y:S01]  /*0240*/  @!P0 STS [R5], R2 ;  /* 0x0000000205008388 */ /* 0x0001e20000000800 */
[----:B------:R-:W-:Y:S11]  /*0250*/  BAR.SYNC.DEFER_BLOCKING 0x0 ;  /* 0x0000000000007b1d */ /* 0x000ff60000010000 */
[----:B------:R-:W-:Y:S05]  /*0260*/  @P1 EXIT ;  /* 0x000000000000194d */ /* 0x000fea0003800000 */
[----:B------:R-:W-:Y:S01]  /*0270*/  UISETP.NE.U32.AND UP0, UPT, UR22, URZ, UPT ;  /* 0x000000ff1600728c */ /* 0x000fe2000bf05070 */
[----:B0-----:R-:W-:Y:S02]  /*0280*/  HFMA2 R5, -RZ, RZ, 0, 0 ;  /* 0x00000000ff057431 */ /* 0x001fe400000001ff */
[----:B------:R-:W-:Y:S01]  /*0290*/  IMAD.MOV.U32 R7, RZ, RZ, RZ ;  /* 0x000000ffff077224 */ /* 0x000fe200078e00ff */
[----:B------:R-:W-:-:S09]  /*02a0*/  UISETP.NE.AND.EX UP0, UPT, UR23, URZ, UPT, UP0 ;  /* 0x000000ff1700728c */ /* 0x000fd2000bf05300 */
[----:B------:R-:W-:Y:S05]  /*02b0*/  BRA.U !UP0, `(.L_x_1) ;  /* 0x00000019089c7547 */ /* 0x000fea000b800000 */
[----:B------:R-:W-:Y:S01]  /*02c0*/  UISETP.GE.U32.AND UP0, UPT, UR22, 0x4, UPT ;  /* 0x000000041600788c */ /* 0x000fe2000bf06070 */
[----:B------:R-:W-:Y:S01]  /*02d0*/  MOV R7, RZ ;  /* 0x000000ff00077202 */ /* 0x000fe20000000f00 */
[----:B------:R-:W-:Y:S01]  /*02e0*/  IMAD.MOV.U32 R5, RZ, RZ, RZ ;  /* 0x000000ffff057224 */ /* 0x000fe200078e00ff */
[----:B------:R-:W0:Y:S01]  /*02f0*/  LDCU.64 UR8, c[0x0][0x3a0] ;  /* 0x00007400ff0877ac */ /* 0x000e220008000a00 */
[----:B------:R-:W-:Y:S02]  /*0300*/  UISETP.GE.U32.AND.EX UP0, UPT, UR23, URZ, UPT, UP0 ;  /* 0x000000ff1700728c */ /* 0x000fe4000bf06100 */
[----:B------:R-:W-:Y:S01]  /*0310*/  ULOP3.LUT UR15, UR22, 0x3, URZ, 0xc0, !UPT ;  /* 0x00000003160f7892 */ /* 0x000fe2000f8ec0ff */
[----:B------:R-:W-:Y:S01]  /*0320*/  UMOV UR4, URZ ;  /* 0x000000ff00047c82 */ /* 0x000fe20008000000 */
[----:B------:R-:W-:-:S05]  /*0330*/  UMOV UR5, URZ ;  /* 0x000000ff00057c82 */ /* 0x000fca0008000000 */
[----:B------:R-:W-:Y:S05]  /*0340*/  BRA.U !UP0, `(.L_x_2) ;  /* 0x0000000d087c7547 */ /* 0x000fea000b800000 */
[----:B------:R-:W1:Y:S01]  /*0350*/  S2UR UR6, SR_CgaCtaId ;  /* 0x00000000000679c3 */ /* 0x000e620000008800 */
[----:B------:R-:W2:Y:S01]  /*0360*/  LDCU UR5, c[0x0][0x39c] ;  /* 0x00007380ff0577ac */ /* 0x000ea20008000800 */
[----:B------:R-:W-:Y:S01]  /*0370*/  SHF.L.U32 R2, R3, 0x1, RZ ;  /* 0x0000000103027819 */ /* 0x000fe200000006ff */
[----:B------:R-:W-:Y:S01]  /*0380*/  IMAD.MOV.U32 R7, RZ, RZ, RZ ;  /* 0x000000ffff077224 */ /* 0x000fe200078e00ff */
[----:B------:R-:W-:Y:S01]  /*0390*/  SHF.R.U32.HI R0, RZ, 0x1f, R3 ;  /* 0x0000001fff007819 */ /* 0x000fe20000011603 */
[----:B------:R-:W-:Y:S01]  /*03a0*/  ULOP3.LUT UR4, UR22, 0xfffffffc, URZ, 0xc0, !UPT ;  /* 0xfffffffc16047892 */ /* 0x000fe2000f8ec0ff */
[----:B------:R-:W-:Y:S01]  /*03b0*/  UMOV UR10, 0x400 ;  /* 0x00000400000a7882 */ /* 0x000fe20000000000 */
[----:B------:R-:W3:Y:S01]  /*03c0*/  LDCU UR27, c[0x0][0x3a4] ;  /* 0x00007480ff1b77ac */ /* 0x000ee20008000800 */
[----:B------:R-:W4:Y:S01]  /*03d0*/  LDCU UR28, c[0x0][0x3a0] ;  /* 0x00007400ff1c77ac */ /* 0x000f220008000800 */
[----:B------:R-:W0:Y:S01]  /*03e0*/  LDCU UR29, c[0x0][0x398] ;  /* 0x00007300ff1d77ac */ /* 0x000e220008000800 */
[----:B------:R-:W0:Y:S01]  /*03f0*/  LDCU.64 UR16, c[0x0][0x3b0] ;  /* 0x00007600ff1077ac */ /* 0x000e220008000a00 */
[----:B------:R-:W0:Y:S01]  /*0400*/  LDCU.64 UR18, c[0x0][0x3a8] ;  /* 0x00007500ff1277ac */ /* 0x000e220008000a00 */
[----:B------:R-:W0:Y:S01]  /*0410*/  LDCU.64 UR24, c[0x0][0x380] ;  /* 0x00007000ff1877ac */ /* 0x000e220008000a00 */
[----:B-1----:R-:W-:Y:S01]  /*0420*/  ULEA UR10, UR6, UR10, 0x18 ;  /* 0x0000000a060a7291 */ /* 0x002fe2000f8ec0ff */
[----:B------:R-:W-:Y:S01]  /*0430*/  UMOV UR11, UR4 ;  /* 0x00000004000b7c82 */ /* 0x000fe20008000000 */
[----:B--234-:R-:W-:-:S10]  /*0440*/  UMOV UR12, UR5 ;  /* 0x00000005000c7c82 */ /* 0x01cfd40008000000 */
.L_x_15:
[----:B------:R-:W-:Y:S01]  /*0450*/  LOP3.LUT R8, R0, UR27, RZ, 0xfc, !PT ;  /* 0x0000001b00087c12 */ /* 0x000fe2000f8efcff */
[----:B------:R-:W-:Y:S03]  /*0460*/  BSSY.RECONVERGENT B0, `(.L_x_3) ;  /* 0x000001c000007945 */ /* 0x000fe60003800200 */
[----:B------:R-:W-:-:S13]  /*0470*/  ISETP.NE.U32.AND P0, PT, R8, RZ, PT ;  /* 0x000000ff0800720c */ /* 0x000fda0003f05070 */
[----:B------:R-:W-:Y:S05]  /*0480*/  @P0 BRA `(.L_x_4) ;  /* 0x00000000004c0947 */ /* 0x000fea0003800000 */
[----:B------:R-:W1:Y:S01]  /*0490*/  I2F.U32.RP R10, UR28 ;  /* 0x0000001c000a7d06 */ /* 0x000e620008209000 */
[----:B------:R-:W-:-:S07]  /*04a0*/  ISETP.NE.U32.AND P1, PT, RZ, UR28, PT ;  /* 0x0000001cff007c0c */ /* 0x000fce000bf25070 */
[----:B-1----:R-:W1:Y:S02]  /*04b0*/  MUFU.RCP R10, R10 ;  /* 0x0000000a000a7308 */ /* 0x002e640000001000 */
[----:B-1----:R-:W-:-:S06]  /*04c0*/  IADD3 R8, PT, PT, R10, 0xffffffe, RZ ;  /* 0x0ffffffe0a087810 */ /* 0x002fcc0007ffe0ff */
[----:B------:R1:W2:Y:S02]  /*04d0*/  F2I.FTZ.U32.TRUNC.NTZ R9, R8 ;  /* 0x0000000800097305 */ /* 0x0002a4000021f000 */
[----:B-1----:R-:W-:Y:S02]  /*04e0*/  HFMA2 R8, -RZ, RZ, 0, 0 ;  /* 0x00000000ff087431 */ /* 0x002fe400000001ff */
[----:B--2---:R-:W-:-:S04]  /*04f0*/  IMAD.MOV R11, RZ, RZ, -R9 ;  /* 0x000000ffff0b7224 */ /* 0x004fc800078e0a09 */
[----:B------:R-:W-:-:S04]  /*0500*/  IMAD R11, R11, UR28, RZ ;  /* 0x0000001c0b0b7c24 */ /* 0x000fc8000f8e02ff */
[----:B------:R-:W-:Y:S01]  /*0510*/  IMAD.HI.U32 R9, R9, R11, R8 ;  /* 0x0000000b09097227 */ /* 0x000fe200078e0008 */
[----:B------:R-:W-:-:S05]  /*0520*/  MOV R11, RZ ;  /* 0x000000ff000b7202 */ /* 0x000fca0000000f00 */
[----:B------:R-:W-:-:S04]  /*0530*/  IMAD.HI.U32 R9, R9, R2, RZ ;  /* 0x0000000209097227 */ /* 0x000fc800078e00ff */
[----:B------:R-:W-:-:S04]  /*0540*/  IMAD.MOV R9, RZ, RZ, -R9 ;  /* 0x000000ffff097224 */ /* 0x000fc800078e0a09 */
[----:B------:R-:W-:-:S05]  /*0550*/  IMAD R10, R9, UR28, R2 ;  /* 0x0000001c090a7c24 */ /* 0x000fca000f8e0202 */
[----:B------:R-:W-:-:S13]  /*0560*/  ISETP.GE.U32.AND P0, PT, R10, UR28, PT ;  /* 0x0000001c0a007c0c */ /* 0x000fda000bf06070 */
[----:B------:R-:W-:-:S04]  /*0570*/  @P0 IADD3 R10, PT, PT, R10, -UR28, RZ ;  /* 0x8000001c0a0a0c10 */ /* 0x000fc8000fffe0ff */
[----:B------:R-:W-:-:S13]  /*0580*/  ISETP.GE.U32.AND P0, PT, R10, UR28, PT ;  /* 0x0000001c0a007c0c */ /* 0x000fda000bf06070 */
[----:B------:R-:W-:Y:S01]  /*0590*/  @P0 VIADD R10, R10, -UR28 ;  /* 0x8000001c0a0a0c36 */ /* 0x000fe20008000000 */
[----:B------:R-:W-:Y:S01]  /*05a0*/  @!P1 LOP3.LUT R10, RZ, UR28, RZ, 0x33, !PT ;  /* 0x0000001cff0a9c12 */ /* 0x000fe2000f8e33ff */
[----:B------:R-:W-:Y:S06]  /*05b0*/  BRA `(.L_x_5) ;  /* 0x0000000000187947 */ /* 0x000fec0003800000 */
.L_x_4:
[----:B------:R-:W-:Y:S01]  /*05c0*/  IMAD.MOV.U32 R12, RZ, RZ, R2 ;  /* 0x000000ffff0c7224 */ /* 0x000fe200078e0002 */
[----:B------:R-:W-:Y:S02]  /*05d0*/  MOV R8, R0 ;  /* 0x0000000000087202 */ /* 0x000fe40000000f00 */
[----:B------:R-:W-:-:S07]  /*05e0*/  MOV R14, 0x600 ;  /* 0x00000600000e7802 */ /* 0x000fce0000000f00 */
[----:B0-----:R-:W-:Y:S05]  /*05f0*/  CALL.REL.NOINC `($__internal_0_$__cuda_sm20_rem_u64) ;  /* 0x00000018003c7944 */ /* 0x001fea0003c00000 */
[----:B------:R-:W-:Y:S01]  /*0600*/  IMAD.MOV.U32 R10, RZ, RZ, R16 ;  /* 0x000000ffff0a7224 */ /* 0x000fe200078e0010 */
[----:B------:R-:W-:-:S07]  /*0610*/  MOV R11, R17 ;  /* 0x00000011000b7202 */ /* 0x000fce0000000f00 */
.L_x_5:
[----:B0-----:R-:W-:Y:S05]  /*0620*/  BSYNC.RECONVERGENT B0 ;  /* 0x0000000000007941 */ /* 0x001fea0003800200 */
.L_x_3:
[----:B------:R-:W-:Y:S02]  /*0630*/  HFMA2 R9, -RZ, RZ, 0, 0 ;  /* 0x00000000ff097431 */ /* 0x000fe400000001ff */
[----:B------:R-:W-:Y:S02]  /*0640*/  IMAD R11, R11, UR18, RZ ;  /* 0x000000120b0b7c24 */ /* 0x000fe4000f8e02ff */
[----:B------:R-:W-:Y:S02]  /*0650*/  IMAD.MOV.U32 R8, RZ, RZ, R4 ;  /* 0x000000ffff087224 */ /* 0x000fe400078e0004 */
[C---:B------:R-:W-:Y:S02]  /*0660*/  IMAD R11, R10.reuse, UR19, R11 ;  /* 0x000000130a0b7c24 */ /* 0x040fe4000f8e020b */
[----:B------:R-:W-:Y:S01]  /*0670*/  IMAD.WIDE.U32 R8, R10, UR18, R8 ;  /* 0x000000120a087c25 */ /* 0x000fe2000f8e0008 */
[----:B------:R-:W-:-:S03]  /*0680*/  MOV R10, R6 ;  /* 0x00000006000a7202 */ /* 0x000fc60000000f00 */
[----:B------:R-:W-:Y:S02]  /*0690*/  IMAD.IADD R9, R9, 0x1, R11 ;  /* 0x0000000109097824 */ /* 0x000fe400078e020b */
[----:B------:R-:W-:Y:S02]  /*06a0*/  IMAD.MOV.U32 R11, RZ, RZ, RZ ;  /* 0x000000ffff0b7224 */ /* 0x000fe400078e00ff */
[----:B------:R-:W-:Y:S02]  /*06b0*/  IMAD R9, R9, UR16, RZ ;  /* 0x0000001009097c24 */ /* 0x000fe4000f8e02ff */
[----:B------:R-:W-:-:S04]  /*06c0*/  IMAD.WIDE.U32 R10, R8, UR16, R10 ;  /* 0x00000010080a7c25 */ /* 0x000fc8000f8e000a */
[----:B------:R-:W-:Y:S01]  /*06d0*/  IMAD R9, R8, UR17, R9 ;  /* 0x0000001108097c24 */ /* 0x000fe2000f8e0209 */
[----:B------:R-:W-:-:S04]  /*06e0*/  LEA R12, P0, R10, UR24, 0x2 ;  /* 0x000000180a0c7c11 */ /* 0x000fc8000f8010ff */
[----:B------:R-:W-:-:S04]  /*06f0*/  IADD3 R9, PT, PT, R11, R9, RZ ;  /* 0x000000090b097210 */ /* 0x000fc80007ffe0ff */
[----:B------:R-:W-:Y:S01]  /*0700*/  LEA.HI.X R13, R10, UR25, R9, 0x2, P0 ;  /* 0x000000190a0d7c11 */ /* 0x000fe200080f1409 */
[----:B------:R-:W-:Y:S02]  /*0710*/  ULEA UR26, UR29, UR10, 0x2 ;  /* 0x0000000a1d1a7291 */ /* 0x000fe4000f8e10ff */
[----:B------:R-:W-:Y:S04]  /*0720*/  LDS.128 R8, [UR10] ;  /* 0x0000000aff087984 */ /* 0x000fe80008000c00 */
[----:B------:R-:W2:Y:S01]  /*0730*/  LDG.E R12, desc[UR20][R12.64] ;  /* 0x000000140c0c7981 */ /* 0x000ea2000c1e1900 */
[----:B------:R-:W-:Y:S01]  /*0740*/  IADD3 R16, P0, PT, R2, 0x1, RZ ;  /* 0x0000000102107810 */ /* 0x000fe20007f1e0ff */
[----:B------:R-:W-:Y:S02]  /*0750*/  BSSY.RECONVERGENT B0, `(.L_x_6) ;  /* 0x0000021000007945 */ /* 0x000fe40003800200 */
[----:B------:R-:W2:Y:S02]  /*0760*/  LDS R14, [UR26] ;  /* 0x0000001aff0e7984 */ /* 0x000ea40008000800 */
[----:B------:R-:W-:-:S05]  /*0770*/  IMAD.X R17, RZ, RZ, R0, P0 ;  /* 0x000000ffff117224 */ /* 0x000fca00000e0600 */
[----:B------:R-:W-:-:S04]  /*0780*/  LOP3.LUT R15, R17, UR27, RZ, 0xfc, !PT ;  /* 0x0000001b110f7c12 */ /* 0x000fc8000f8efcff */
[----:B------:R-:W-:Y:S01]  /*0790*/  ISETP.NE.U32.AND P0, PT, R15, RZ, PT ;  /* 0x000000ff0f00720c */ /* 0x000fe20003f05070 */
[C---:B--2---:R-:W-:Y:S01]  /*07a0*/  FFMA R7, R12.reuse, R14, R7 ;  /* 0x0000000e0c077223 */ /* 0x044fe20000000007 */
[----:B------:R-:W-:-:S11]  /*07b0*/  FFMA R20, R12, R8, R5 ;  /* 0x000000080c147223 */ /* 0x000fd60000000005 */
[----:B------:R-:W-:Y:S05]  /*07c0*/  @P0 BRA `(.L_x_7) ;  /* 0x00000000004c0947 */ /* 0x000fea0003800000 */
[----:B------:R-:W0:Y:S01]  /*07d0*/  I2F.U32.RP R8, UR28 ;  /* 0x0000001c00087d06 */ /* 0x000e220008209000 */
[----:B------:R-:W-:Y:S02]  /*07e0*/  ISETP.NE.U32.AND P1, PT, RZ, UR28, PT ;  /* 0x0000001cff007c0c */ /* 0x000fe4000bf25070 */
[----:B------:R-:W-:-:S05]  /*07f0*/  MOV R15, RZ ;  /* 0x000000ff000f7202 */ /* 0x000fca0000000f00 */
[----:B0-----:R-:W0:Y:S02]  /*0800*/  MUFU.RCP R8, R8 ;  /* 0x0000000800087308 */ /* 0x001e240000001000 */
[----:B0-----:R-:W-:-:S06]  /*0810*/  IADD3 R12, PT, PT, R8, 0xffffffe, RZ ;  /* 0x0ffffffe080c7810 */ /* 0x001fcc0007ffe0ff */
[----:B------:R0:W1:Y:S02]  /*0820*/  F2I.FTZ.U32.TRUNC.NTZ R13, R12 ;  /* 0x0000000c000d7305 */ /* 0x000064000021f000 */
[----:B0-----:R-:W-:Y:S01]  /*0830*/  MOV R12, RZ ;  /* 0x000000ff000c7202 */ /* 0x001fe20000000f00 */
[----:B-1----:R-:W-:-:S04]  /*0840*/  IMAD.MOV R5, RZ, RZ, -R13 ;  /* 0x000000ffff057224 */ /* 0x002fc800078e0a0d */
[----:B------:R-:W-:-:S04]  /*0850*/  IMAD R5, R5, UR28, RZ ;  /* 0x0000001c05057c24 */ /* 0x000fc8000f8e02ff */
[----:B------:R-:W-:-:S06]  /*0860*/  IMAD.HI.U32 R5, R13, R5, R12 ;  /* 0x000000050d057227 */ /* 0x000fcc00078e000c */
        /* <DEDUP_REMOVED lines=9> */
.L_x_7:
[----:B------:R-:W-:Y:S01]  /*0900*/  IMAD.MOV.U32 R12, RZ, RZ, R16 ;  /* 0x000000ffff0c7224 */ /* 0x000fe200078e0010 */
[----:B------:R-:W-:Y:S02]  /*0910*/  MOV R8, R17 ;  /* 0x0000001100087202 */ /* 0x000fe40000000f00 */
[----:B------:R-:W-:-:S07]  /*0920*/  MOV R14, 0x940 ;  /* 0x00000940000e7802 */ /* 0x000fce0000000f00 */
[----:B------:R-:W-:Y:S05]  /*0930*/  CALL.REL.NOINC `($__internal_0_$__cuda_sm20_rem_u64) ;  /* 0x00000014006c7944 */ /* 0x000fea0003c00000 */
[----:B------:R-:W-:Y:S01]  /*0940*/  IMAD.MOV.U32 R14, RZ, RZ, R16 ;  /* 0x000000ffff0e7224 */ /* 0x000fe200078e0010 */
[----:B------:R-:W-:-:S07]  /*0950*/  MOV R15, R17 ;  /* 0x00000011000f7202 */ /* 0x000fce0000000f00 */
.L_x_8:
[----:B------:R-:W-:Y:S05]  /*0960*/  BSYNC.RECONVERGENT B0 ;  /* 0x0000000000007941 */ /* 0x000fea0003800200 */
.L_x_6:
[----:B------:R-:W-:Y:S02]  /*0970*/  IMAD R15, R15, UR18, RZ ;  /* 0x000000120f0f7c24 */ /* 0x000fe4000f8e02ff */
[----:B------:R-:W-:Y:S02]  /*0980*/  IMAD.MOV.U32 R5, RZ, RZ, RZ ;  /* 0x000000ffff057224 */ /* 0x000fe400078e00ff */
[C---:B------:R-:W-:Y:S02]  /*0990*/  IMAD R15, R14.reuse, UR19, R15 ;  /* 0x000000130e0f7c24 */ /* 0x040fe4000f8e020f */
[----:B------:R-:W-:-:S04]  /*09a0*/  IMAD.WIDE.U32 R12, R14, UR18, R4 ;  /* 0x000000120e0c7c25 */ /* 0x000fc8000f8e0004 */
[----:B------:R-:W-:Y:S01]  /*09b0*/  IMAD.MOV.U32 R14, RZ, RZ, R6 ;  /* 0x000000ffff0e7224 */ /* 0x000fe200078e0006 */
[----:B------:R-:W-:Y:S01]  /*09c0*/  IADD3 R5, PT, PT, R13, R15, RZ ;  /* 0x0000000f0d057210 */ /* 0x000fe20007ffe0ff */
[----:B------:R-:W-:-:S04]  /*09d0*/  HFMA2 R15, -RZ, RZ, 0, 0 ;  /* 0x00000000ff0f7431 */ /* 0x000fc800000001ff */
[----:B------:R-:W-:-:S04]  /*09e0*/  IMAD R5, R5, UR16, RZ ;  /* 0x0000001005057c24 */ /* 0x000fc8000f8e02ff */
[C---:B------:R-:W-:Y:S02]  /*09f0*/  IMAD R5, R12.reuse, UR17, R5 ;  /* 0x000000110c057c24 */ /* 0x040fe4000f8e0205 */
[----:B------:R-:W-:-:S04]  /*0a00*/  IMAD.WIDE.U32 R14, R12, UR16, R14 ;  /* 0x000000100c0e7c25 */ /* 0x000fc8000f8e000e */
[----:B------:R-:W-:Y:S01]  /*0a10*/  IMAD.IADD R5, R15, 0x1, R5 ;  /* 0x000000010f057824 */ /* 0x000fe200078e0205 */
[----:B------:R-:W-:-:S04]  /*0a20*/  LEA R12, P0, R14, UR24, 0x2 ;  /* 0x000000180e0c7c11 */ /* 0x000fc8000f8010ff */
[----:B------:R-:W-:Y:S02]  /*0a30*/  LEA.HI.X R13, R14, UR25, R5, 0x2, P0 ;  /* 0x000000190e0d7c11 */ /* 0x000fe400080f1405 */
[----:B------:R-:W0:Y:S04]  /*0a40*/  LDS R5, [UR26+0x4] ;  /* 0x0000041aff057984 */ /* 0x000e280008000800 */
[----:B------:R-:W2:Y:S01]  /*0a50*/  LDG.E R12, desc[UR20][R12.64] ;  /* 0x000000140c0c7981 */ /* 0x000ea2000c1e1900 */
[----:B------:R-:W-:Y:S01]  /*0a60*/  IADD3 R14, P0, PT, R2, 0x2, RZ ;  /* 0x00000002020e7810 */ /* 0x000fe20007f1e0ff */
[----:B------:R-:W-:Y:S03]  /*0a70*/  BSSY.RECONVERGENT B0, `(.L_x_9) ;  /* 0x0000020000007945 */ /* 0x000fe60003800200 */
[----:B------:R-:W-:-:S04]  /*0a80*/  IADD3.X R15, PT, PT, RZ, R0, RZ, P0, !PT ;  /* 0x00000000ff0f7210 */ /* 0x000fc800007fe4ff */
[----:B------:R-:W-:-:S04]  /*0a90*/  LOP3.LUT R8, R15, UR27, RZ, 0xfc, !PT ;  /* 0x0000001b0f087c12 */ /* 0x000fc8000f8efcff */
[----:B------:R-:W-:Y:S01]  /*0aa0*/  ISETP.NE.U32.AND P0, PT, R8, RZ, PT ;  /* 0x000000ff0800720c */ /* 0x000fe20003f05070 */
[----:B--2---:R-:W-:Y:S01]  /*0ab0*/  FFMA R9, R9, R12, R20 ;  /* 0x0000000c09097223 */ /* 0x004fe20000000014 */
[----:B0-----:R-:W-:-:S11]  /*0ac0*/  FFMA R7, R12, R5, R7 ;  /* 0x000000050c077223 */ /* 0x001fd60000000007 */
[----:B------:R-:W-:Y:S05]  /*0ad0*/  @P0 BRA `(.L_x_10) ;  /* 0x00000000004c0947 */ /* 0x000fea0003800000 */
[----:B------:R-:W0:Y:S01]  /*0ae0*/  I2F.U32.RP R8, UR28 ;  /* 0x0000001c00087d06 */ /* 0x000e220008209000 */
[----:B------:R-:W-:Y:S01]  /*0af0*/  ISETP.NE.U32.AND P1, PT, RZ, UR28, PT ;  /* 0x0000001cff007c0c */ /* 0x000fe2000bf25070 */
[----:B------:R-:W-:-:S06]  /*0b00*/  IMAD.MOV.U32 R15, RZ, RZ, RZ ;  /* 0x000000ffff0f7224 */ /* 0x000fcc00078e00ff */
[----:B0-----:R-:W0:Y:S02]  /*0b10*/  MUFU.RCP R8, R8 ;  /* 0x0000000800087308 */ /* 0x001e240000001000 */
[----:B0-----:R-:W-:-:S06]  /*0b20*/  VIADD R12, R8, 0xffffffe ;  /* 0x0ffffffe080c7836 */ /* 0x001fcc0000000000 */
[----:B------:R0:W1:Y:S02]  /*0b30*/  F2I.FTZ.U32.TRUNC.NTZ R13, R12 ;  /* 0x0000000c000d7305 */ /* 0x000064000021f000 */
[----:B0-----:R-:W-:Y:S01]  /*0b40*/  IMAD.MOV.U32 R12, RZ, RZ, RZ ;  /* 0x000000ffff0c7224 */ /* 0x001fe200078e00ff */
[----:B-1----:R-:W-:-:S05]  /*0b50*/  IADD3 R5, PT, PT, RZ, -R13, RZ ;  /* 0x8000000dff057210 */ /* 0x002fca0007ffe0ff */
[----:B------:R-:W-:-:S04]  /*0b60*/  IMAD R5, R5, UR28, RZ ;  /* 0x0000001c05057c24 */ /* 0x000fc8000f8e02ff */
[----:B------:R-:W-:-:S06]  /*0b70*/  IMAD.HI.U32 R5, R13, R5, R12 ;  /* 0x000000050d057227 */ /* 0x000fcc00078e000c */
[----:B------:R-:W-:-:S05]  /*0b80*/  IMAD.HI.U32 R5, R5, R14, RZ ;  /* 0x0000000e05057227 */ /* 0x000fca00078e00ff */
[----:B------:R-:W-:-:S05]  /*0b90*/  IADD3 R5, PT, PT, -R5, RZ, RZ ;  /* 0x000000ff05057210 */ /* 0x000fca0007ffe1ff */
[----:B------:R-:W-:-:S05]  /*0ba0*/  IMAD R14, R5, UR28, R14 ;  /* 0x0000001c050e7c24 */ /* 0x000fca000f8e020e */
[----:B------:R-:W-:-:S13]  /*0bb0*/  ISETP.GE.U32.AND P0, PT, R14, UR28, PT ;  /* 0x0000001c0e007c0c */ /* 0x000fda000bf06070 */
[----:B------:R-:W-:-:S05]  /*0bc0*/  @P0 VIADD R14, R14, -UR28 ;  /* 0x8000001c0e0e0c36 */ /* 0x000fca0008000000 */
[----:B------:R-:W-:-:S13]  /*0bd0*/  ISETP.GE.U32.AND P0, PT, R14, UR28, PT ;  /* 0x0000001c0e007c0c */ /* 0x000fda000bf06070 */
[----:B------:R-:W-:Y:S02]  /*0be0*/  @P0 IADD3 R14, PT, PT, R14, -UR28, RZ ;  /* 0x8000001c0e0e0c10 */ /* 0x000fe4000fffe0ff */
[----:B------:R-:W-:Y:S01]  /*0bf0*/  @!P1 LOP3.LUT R14, RZ, UR28, RZ, 0x33, !PT ;  /* 0x0000001cff0e9c12 */ /* 0x000fe2000f8e33ff */
[----:B------:R-:W-:Y:S06]  /*0c00*/  BRA `(.L_x_11) ;  /* 0x0000000000187947 */ /* 0x000fec0003800000 */
.L_x_10:
[----:B------:R-:W-:Y:S01]  /*0c10*/  MOV R12, R14 ;  /* 0x0000000e000c7202 */ /* 0x000fe20000000f00 */
[----:B------:R-:W-:Y:S01]  /*0c20*/  IMAD.MOV.U32 R8, RZ, RZ, R15 ;  /* 0x000000ffff087224 */ /* 0x000fe200078e000f */
[----:B------:R-:W-:-:S07]  /*0c30*/  MOV R14, 0xc50 ;  /* 0x00000c50000e7802 */ /* 0x000fce0000000f00 */
[----:B------:R-:W-:Y:S05]  /*0c40*/  CALL.REL.NOINC `($__internal_0_$__cuda_sm20_rem_u64) ;  /* 0x0000001000a87944 */ /* 0x000fea0003c00000 */
[----:B------:R-:W-:Y:S01]  /*0c50*/  MOV R14, R16 ;  /* 0x00000010000e7202 */ /* 0x000fe20000000f00 */
[----:B------:R-:W-:-:S07]  /*0c60*/  IMAD.MOV.U32 R15, RZ, RZ, R17 ;  /* 0x000000ffff0f7224 */ /* 0x000fce00078e0011 */
.L_x_11:
[----:B------:R-:W-:Y:S05]  /*0c70*/  BSYNC.RECONVERGENT B0 ;  /* 0x0000000000007941 */ /* 0x000fea0003800200 */
.L_x_9:
[----:B------:R-:W-:Y:S02]  /*0c80*/  HFMA2 R5, -RZ, RZ, 0, 0 ;  /* 0x00000000ff057431 */ /* 0x000fe400000001ff */
[----:B------:R-:W-:-:S04]  /*0c90*/  IMAD R15, R15, UR18, RZ ;  /* 0x000000120f0f7c24 */ /* 0x000fc8000f8e02ff */
        /* <DEDUP_REMOVED lines=10> */
[----:B------:R-:W-:Y:S02]  /*0d40*/  LEA.HI.X R13, R14, UR25, R5, 0x2, P0 ;  /* 0x000000190e0d7c11 */ /* 0x000fe400080f1405 */
[----:B------:R-:W0:Y:S04]  /*0d50*/  LDS R5, [UR26+0x8] ;  /* 0x0000081aff057984 */ /* 0x000e280008000800 */
[----:B------:R-:W2:Y:S01]  /*0d60*/  LDG.E R12, desc[UR20][R12.64] ;  /* 0x000000140c0c7981 */ /* 0x000ea2000c1e1900 */
[----:B------:R-:W-:Y:S01]  /*0d70*/  IADD3 R14, P0, PT, R2, 0x3, RZ ;  /* 0x00000003020e7810 */ /* 0x000fe20007f1e0ff */
[----:B------:R-:W-:Y:S04]  /*0d80*/  BSSY.RECONVERGENT B0, `(.L_x_12) ;  /* 0x0000020000007945 */ /* 0x000fe80003800200 */
[----:B------:R-:W-:-:S05]  /*0d90*/  IMAD.X R15, RZ, RZ, R0, P0 ;  /* 0x000000ffff0f7224 */ /* 0x000fca00000e0600 */
[----:B------:R-:W-:-:S04]  /*0da0*/  LOP3.LUT R8, R15, UR27, RZ, 0xfc, !PT ;  /* 0x0000001b0f087c12 */ /* 0x000fc8000f8efcff */
[----:B------:R-:W-:Y:S01]  /*0db0*/  ISETP.NE.U32.AND P0, PT, R8, RZ, PT ;  /* 0x000000ff0800720c */ /* 0x000fe20003f05070 */
[----:B--2---:R-:W-:Y:S01]  /*0dc0*/  FFMA R10, R10, R12, R9 ;  /* 0x0000000c0a0a7223 */ /* 0x004fe20000000009 */
[----:B0-----:R-:W-:-:S11]  /*0dd0*/  FFMA R7, R12, R5, R7 ;  /* 0x000000050c077223 */ /* 0x001fd60000000007 */
[----:B------:R-:W-:Y:S05]  /*0de0*/  @P0 BRA `(.L_x_13) ;  /* 0x00000000004c0947 */ /* 0x000fea0003800000 */
[----:B------:R-:W0:Y:S01]  /*0df0*/  I2F.U32.RP R13, UR28 ;  /* 0x0000001c000d7d06 */ /* 0x000e220008209000 */
[----:B------:R-:W-:-:S07]  /*0e00*/  ISETP.NE.U32.AND P1, PT, RZ, UR28, PT ;  /* 0x0000001cff007c0c */ /* 0x000fce000bf25070 */
[----:B0-----:R-:W0:Y:S02]  /*0e10*/  MUFU.RCP R13, R13 ;  /* 0x0000000d000d7308 */ /* 0x001e240000001000 */
[----:B0-----:R-:W-:Y:S02]  /*0e20*/  IADD3 R8, PT, PT, R13, 0xffffffe, RZ ;  /* 0x0ffffffe0d087810 */ /* 0x001fe40007ffe0ff */
[----:B------:R-:W-:-:S04]  /*0e30*/  MOV R13, RZ ;  /* 0x000000ff000d7202 */ /* 0x000fc80000000f00 */
        /* <DEDUP_REMOVED lines=14> */
.L_x_13:
[----:B------:R-:W-:Y:S01]  /*0f20*/  IMAD.MOV.U32 R12, RZ, RZ, R14 ;  /* 0x000000ffff0c7224 */ /* 0x000fe200078e000e */
[----:B------:R-:W-:Y:S02]  /*0f30*/  MOV R8, R15 ;  /* 0x0000000f00087202 */ /* 0x000fe40000000f00 */
[----:B------:R-:W-:-:S07]  /*0f40*/  MOV R14, 0xf60 ;  /* 0x00000f60000e7802 */ /* 0x000fce0000000f00 */
[----:B------:R-:W-:Y:S05]  /*0f50*/  CALL.REL.NOINC `($__internal_0_$__cuda_sm20_rem_u64) ;  /* 0x0000000c00e47944 */ /* 0x000fea0003c00000 */
[----:B------:R-:W-:Y:S01]  /*0f60*/  IMAD.MOV.U32 R12, RZ, RZ, R16 ;  /* 0x000000ffff0c7224 */ /* 0x000fe200078e0010 */
[----:B------:R-:W-:-:S07]  /*0f70*/  MOV R13, R17 ;  /* 0x00000011000d7202 */ /* 0x000fce0000000f00 */
.L_x_14:
[----:B------:R-:W-:Y:S05]  /*0f80*/  BSYNC.RECONVERGENT B0 ;  /* 0x0000000000007941 */ /* 0x000fea0003800200 */
.L_x_12:
[----:B------:R-:W-:Y:S01]  /*0f90*/  UMOV UR6, UR18 ;  /* 0x0000001200067c82 */ /* 0x000fe20008000000 */
[----:B------:R-:W-:Y:S01]  /*0fa0*/  IMAD.MOV.U32 R5, RZ, RZ, RZ ;  /* 0x000000ffff057224 */ /* 0x000fe200078e00ff */
[----:B------:R-:W-:Y:S01]  /*0fb0*/  UMOV UR7, UR19 ;  /* 0x0000001300077c82 */ /* 0x000fe20008000000 */
[----:B------:R-:W-:Y:S02]  /*0fc0*/  IMAD R13, R13, UR6, RZ ;  /* 0x000000060d0d7c24 */ /* 0x000fe4000f8e02ff */
[----:B------:R-:W-:-:S04]  /*0fd0*/  IMAD.WIDE.U32 R8, R12, UR6, R4 ;  /* 0x000000060c087c25 */ /* 0x000fc8000f8e0004 */
[----:B------:R-:W-:Y:S02]  /*0fe0*/  IMAD R13, R12, UR7, R13 ;  /* 0x000000070c0d7c24 */ /* 0x000fe4000f8e020d */
[----:B------:R-:W-:-:S03]  /*0ff0*/  IMAD.MOV.U32 R12, RZ, RZ, R6 ;  /* 0x000000ffff0c7224 */ /* 0x000fc600078e0006 */
        /* <DEDUP_REMOVED lines=10> */
[----:B------:R-:W-:Y:S01]  /*10a0*/  UIADD3 UR11, UP0, UPT, UR11, -0x4, URZ ;  /* 0xfffffffc0b0b7890 */ /* 0x000fe2000ff1e0ff */
[----:B------:R-:W-:Y:S01]  /*10b0*/  IADD3 R2, P0, PT, R2, 0x4, RZ ;  /* 0x0000000402027810 */ /* 0x000fe20007f1e0ff */
[----:B------:R-:W-:Y:S02]  /*10c0*/  UIADD3 UR10, UPT, UPT, UR10, 0x10, URZ ;  /* 0x000000100a0a7890 */ /* 0x000fe4000fffe0ff */
[----:B------:R-:W-:Y:S01]  /*10d0*/  UIADD3.X UR12, UPT, UPT, UR12, -0x1, URZ, UP0, !UPT ;  /* 0xffffffff0c0c7890 */ /* 0x000fe200087fe4ff */
[----:B------:R-:W-:Y:S01]  /*10e0*/  IADD3.X R0, PT, PT, RZ, R0, RZ, P0, !PT ;  /* 0x00000000ff007210 */ /* 0x000fe200007fe4ff */
[----:B------:R-:W-:-:S04]  /*10f0*/  UISETP.NE.U32.AND UP0, UPT, UR11, URZ, UPT ;  /* 0x000000ff0b00728c */ /* 0x000fc8000bf05070 */
[----:B------:R-:W-:Y:S01]  /*1100*/  UISETP.NE.AND.EX UP0, UPT, UR12, URZ, UPT, UP0 ;  /* 0x000000ff0c00728c */ /* 0x000fe2000bf05300 */
[----:B--2---:R-:W-:Y:S01]  /*1110*/  FFMA R5, R11, R8, R10 ;  /* 0x000000080b057223 */ /* 0x004fe2000000000a */
[----:B0-----:R-:W-:-:S07]  /*1120*/  FFMA R7, R8, R12, R7 ;  /* 0x0000000c08077223 */ /* 0x001fce0000000007 */
[----:B------:R-:W-:Y:S05]  /*1130*/  BRA.U UP0, `(.L_x_15) ;  /* 0xfffffff100c47547 */ /* 0x000fea000b83ffff */
.L_x_2:
[----:B------:R-:W-:-:S04]  /*1140*/  UISETP.NE.U32.AND UP0, UPT, UR15, URZ, UPT ;  /* 0x000000ff0f00728c */ /* 0x000fc8000bf05070 */
[----:B------:R-:W-:-:S09]  /*1150*/  UISETP.NE.AND.EX UP0, UPT, URZ, URZ, UPT, UP0 ;  /* 0x000000ffff00728c */ /* 0x000fd2000bf05300 */
[----:B------:R-:W-:Y:S05]  /*1160*/  BRA.U !UP0, `(.L_x_1) ;  /* 0x0000000908f07547 */ /* 0x000fea000b800000 */
[----:B------:R-:W-:Y:S01]  /*1170*/  UISETP.NE.U32.AND UP0, UPT, UR15, 0x1, UPT ;  /* 0x000000010f00788c */ /* 0x000fe2000bf05070 */
[----:B------:R-:W-:Y:S01]  /*1180*/  IMAD.SHL.U32 R2, R3, 0x2, RZ ;  /* 0x0000000203027824 */ /* 0x000fe200078e00ff */
[----:B------:R-:W-:Y:S02]  /*1190*/  SHF.R.U32.HI R0, RZ, 0x1f, R3 ;  /* 0x0000001fff007819 */ /* 0x000fe40000011603 */
[----:B------:R-:W-:-:S09]  /*11a0*/  UISETP.NE.AND.EX UP0, UPT, URZ, URZ, UPT, UP0 ;  /* 0x000000ffff00728c */ /* 0x000fd2000bf05300 */
[----:B------:R-:W-:Y:S05]  /*11b0*/  BRA.U !UP0, `(.L_x_16) ;  /* 0x0000000508d47547 */ /* 0x000fea000b800000 */
[----:B------:R-:W1:Y:S01]  /*11c0*/  LDCU UR6, c[0x0][0x3a4] ;  /* 0x00007480ff0677ac */ /* 0x000e620008000800 */
[----:B------:R-:W-:Y:S01]  /*11d0*/  IADD3 R12, P0, PT, R2, UR4, RZ ;  /* 0x00000004020c7c10 */ /* 0x000fe2000ff1e0ff */
[----:B------:R-:W-:Y:S03]  /*11e0*/  BSSY.RECONVERGENT B0, `(.L_x_17) ;  /* 0x000001d000007945 */ /* 0x000fe60003800200 */
[----:B------:R-:W-:-:S04]  /*11f0*/  IADD3.X R8, PT, PT, R0, UR5, RZ, P0, !PT ;  /* 0x0000000500087c10 */ /* 0x000fc800087fe4ff */
[----:B-1----:R-:W-:-:S04]  /*1200*/  LOP3.LUT R9, R8, UR6, RZ, 0xfc, !PT ;  /* 0x0000000608097c12 */ /* 0x002fc8000f8efcff */
[----:B------:R-:W-:-:S13]  /*1210*/  ISETP.NE.U32.AND P0, PT, R9, RZ, PT ;  /* 0x000000ff0900720c */ /* 0x000fda0003f05070 */
[----:B------:R-:W-:Y:S05]  /*1220*/  @P0 BRA `(.L_x_18) ;  /* 0x0000000000500947 */ /* 0x000fea0003800000 */
[----:B------:R-:W1:Y:S01]  /*1230*/  LDCU UR6, c[0x0][0x3a0] ;  /* 0x00007400ff0677ac */ /* 0x000e620008000800 */
[----:B------:R-:W-:Y:S01]  /*1240*/  HFMA2 R15, -RZ, RZ, 0, 0 ;  /* 0x00000000ff0f7431 */ /* 0x000fe200000001ff */
[----:B-1----:R-:W1:Y:S01]  /*1250*/  I2F.U32.RP R13, UR6 ;  /* 0x00000006000d7d06 */ /* 0x002e620008209000 */
[----:B------:R-:W-:-:S07]  /*1260*/  ISETP.NE.U32.AND P1, PT, RZ, UR6, PT ;  /* 0x00000006ff007c0c */ /* 0x000fce000bf25070 */
[----:B-1----:R-:W1:Y:S02]  /*1270*/  MUFU.RCP R13, R13 ;  /* 0x0000000d000d7308 */ /* 0x002e640000001000 */
[----:B-1----:R-:W-:-:S06]  /*1280*/  IADD3 R10, PT, PT, R13, 0xffffffe, RZ ;  /* 0x0ffffffe0d0a7810 */ /* 0x002fcc0007ffe0ff */
[----:B------:R1:W2:Y:S02]  /*1290*/  F2I.FTZ.U32.TRUNC.NTZ R11, R10 ;  /* 0x0000000a000b7305 */ /* 0x0002a4000021f000 */
[----:B-1----:R-:W-:Y:S01]  /*12a0*/  MOV R10, RZ ;  /* 0x000000ff000a7202 */ /* 0x002fe20000000f00 */
[----:B--2---:R-:W-:-:S04]  /*12b0*/  IMAD.MOV R9, RZ, RZ, -R11 ;  /* 0x000000ffff097224 */ /* 0x004fc800078e0a0b */
        /* <DEDUP_REMOVED lines=11> */
.L_x_18:
[----:B------:R-:W-:-:S07]  /*1370*/  MOV R14, 0x1390 ;  /* 0x00001390000e7802 */ /* 0x000fce0000000f00 */
[----:B0-----:R-:W-:Y:S05]  /*1380*/  CALL.REL.NOINC `($__internal_0_$__cuda_sm20_rem_u64) ;  /* 0x0000000800d87944 */ /* 0x001fea0003c00000 */
[----:B------:R-:W-:Y:S01]  /*1390*/  IMAD.MOV.U32 R14, RZ, RZ, R16 ;  /* 0x000000ffff0e7224 */ /* 0x000fe200078e0010 */
[----:B------:R-:W-:-:S07]  /*13a0*/  MOV R15, R17 ;  /* 0x00000011000f7202 */ /* 0x000fce0000000f00 */
.L_x_19:
[----:B0-----:R-:W-:Y:S05]  /*13b0*/  BSYNC.RECONVERGENT B0 ;  /* 0x0000000000007941 */ /* 0x001fea0003800200 */
.L_x_17:
[----:B------:R-:W0:Y:S01]  /*13c0*/  LDCU.64 UR6, c[0x0][0x3a8] ;  /* 0x00007500ff0677ac */ /* 0x000e220008000a00 */
[----:B------:R-:W-:Y:S02]  /*13d0*/  HFMA2 R11, -RZ, RZ, 0, 0 ;  /* 0x00000000ff0b7431 */ /* 0x000fe400000001ff */
[----:B------:R-:W-:Y:S01]  /*13e0*/  IMAD.MOV.U32 R10, RZ, RZ, R4 ;  /* 0x000000ffff0a7224 */ /* 0x000fe200078e0004 */
[----:B------:R-:W1:Y:S01]  /*13f0*/  LDCU.64 UR10, c[0x0][0x3b0] ;  /* 0x00007600ff0a77ac */ /* 0x000e620008000a00 */
[----:B0-----:R-:W-:Y:S02]  /*1400*/  IMAD R9, R15, UR6, RZ ;  /* 0x000000060f097c24 */ /* 0x001fe4000f8e02ff */
[----:B------:R-:W-:-:S04]  /*1410*/  IMAD.WIDE.U32 R10, R14, UR6, R10 ;  /* 0x000000060e0a7c25 */ /* 0x000fc8000f8e000a */
[----:B------:R-:W-:Y:S01]  /*1420*/  IMAD R9, R14, UR7, R9 ;  /* 0x000000070e097c24 */ /* 0x000fe2000f8e0209 */
[----:B------:R-:W0:Y:S01]  /*1430*/  LDCU.64 UR6, c[0x0][0x380] ;  /* 0x00007000ff0677ac */ /* 0x000e220008000a00 */
[----:B------:R-:W-:Y:S01]  /*1440*/  MOV R14, R6 ;  /* 0x00000006000e7202 */ /* 0x000fe20000000f00 */
[----:B------:R-:W-:Y:S02]  /*1450*/  IMAD.MOV.U32 R15, RZ, RZ, RZ ;  /* 0x000000ffff0f7224 */ /* 0x000fe400078e00ff */
[----:B------:R-:W-:Y:S02]  /*1460*/  IMAD.IADD R9, R11, 0x1, R9 ;  /* 0x000000010b097824 */ /* 0x000fe400078e0209 */
[----:B-1----:R-:W-:-:S04]  /*1470*/  IMAD.WIDE.U32 R14, R10, UR10, R14 ;  /* 0x0000000a0a0e7c25 */ /* 0x002fc8000f8e000e */
[----:B------:R-:W-:Y:S01]  /*1480*/  IMAD R9, R9, UR10, RZ ;  /* 0x0000000a09097c24 */ /* 0x000fe2000f8e02ff */
[----:B------:R-:W1:Y:S03]  /*1490*/  LDCU UR10, c[0x0][0x398] ;  /* 0x00007300ff0a77ac */ /* 0x000e660008000800 */
[----:B------:R-:W-:Y:S01]  /*14a0*/  IMAD R9, R10, UR11, R9 ;  /* 0x0000000b0a097c24 */ /* 0x000fe2000f8e0209 */
[----:B0-----:R-:W-:-:S04]  /*14b0*/  LEA R10, P0, R14, UR6, 0x2 ;  /* 0x000000060e0a7c11 */ /* 0x001fc8000f8010ff */
[----:B------:R-:W-:-:S04]  /*14c0*/  IADD3 R9, PT, PT, R15, R9, RZ ;  /* 0x000000090f097210 */ /* 0x000fc80007ffe0ff */
[----:B------:R-:W-:-:S05]  /*14d0*/  LEA.HI.X R11, R14, UR7, R9, 0x2, P0 ;  /* 0x000000070e0b7c11 */ /* 0x000fca00080f1409 */
[----:B------:R0:W2:Y:S01]  /*14e0*/  LDG.E R10, desc[UR20][R10.64] ;  /* 0x000000140a0a7981 */ /* 0x0000a2000c1e1900 */
[----:B------:R-:W3:Y:S01]  /*14f0*/  S2UR UR7, SR_CgaCtaId ;  /* 0x00000000000779c3 */ /* 0x000ee20000008800 */
[----:B------:R-:W-:Y:S01]  /*1500*/  UMOV UR6, 0x400 ;  /* 0x0000040000067882 */ /* 0x000fe20000000000 */
[----:B------:R-:W-:Y:S01]  /*1510*/  IADD3 R12, P0, PT, R12, 0x1, RZ ;  /* 0x000000010c0c7810 */ /* 0x000fe20007f1e0ff */
[----:B------:R-:W-:Y:S04]  /*1520*/  BSSY.RECONVERGENT B0, `(.L_x_20) ;  /* 0x0000026000007945 */ /* 0x000fe80003800200 */
[----:B------:R-:W-:Y:S01]  /*1530*/  IMAD.X R8, RZ, RZ, R8, P0 ;  /* 0x000000ffff087224 */ /* 0x000fe200000e0608 */
[----:B---3--:R-:W-:Y:S02]  /*1540*/  ULEA UR7, UR7, UR6, 0x18 ;  /* 0x0000000607077291 */ /* 0x008fe4000f8ec0ff */
[----:B-1----:R-:W-:-:S02]  /*1550*/  UIADD3 UR6, UPT, UPT, UR4, UR10, URZ ;  /* 0x0000000a04067290 */ /* 0x002fc4000fffe0ff */
[----:B------:R-:W-:Y:S02]  /*1560*/  ULEA UR11, UR4, UR7, 0x2 ;  /* 0x00000007040b7291 */ /* 0x000fe4000f8e10ff */
[----:B------:R-:W-:-:S07]  /*1570*/  ULEA UR10, UR6, UR7, 0x2 ;  /* 0x00000007060a7291 */ /* 0x000fce000f8e10ff */
[----:B------:R-:W2:Y:S01]  /*1580*/  LDS R9, [UR11] ;  /* 0x0000000bff097984 */ /* 0x000ea20008000800 */
[----:B------:R-:W0:Y:S03]  /*1590*/  LDCU UR6, c[0x0][0x3a4] ;  /* 0x00007480ff0677ac */ /* 0x000e260008000800 */
[----:B------:R-:W1:Y:S01]  /*15a0*/  LDS R14, [UR10] ;  /* 0x0000000aff0e7984 */ /* 0x000e620008000800 */
[----:B0-----:R-:W-:-:S04]  /*15b0*/  LOP3.LUT R11, R8, UR6, RZ, 0xfc, !PT ;  /* 0x00000006080b7c12 */ /* 0x001fc8000f8efcff */
[----:B------:R-:W-:Y:S01]  /*15c0*/  ISETP.NE.U32.AND P0, PT, R11, RZ, PT ;  /* 0x000000ff0b00720c */ /* 0x000fe20003f05070 */
[C---:B--2---:R-:W-:Y:S01]  /*15d0*/  FFMA R5, R10.reuse, R9, R5 ;  /* 0x000000090a057223 */ /* 0x044fe20000000005 */
[----:B-1----:R-:W-:-:S11]  /*15e0*/  FFMA R7, R10, R14, R7 ;  /* 0x0000000e0a077223 */ /* 0x002fd60000000007 */
[----:B------:R-:W-:Y:S05]  /*15f0*/  @P0 BRA `(.L_x_21) ;  /* 0x0000000000500947 */ /* 0x000fea0003800000 */
[----:B------:R-:W0:Y:S01]  /*1600*/  LDCU UR6, c[0x0][0x3a0] ;  /* 0x00007400ff0677ac */ /* 0x000e220008000800 */
[----:B------:R-:W-:Y:S01]  /*1610*/  MOV R8, RZ ;  /* 0x000000ff00087202 */ /* 0x000fe20000000f00 */
[----:B0-----:R-:W0:Y:S01]  /*1620*/  I2F.U32.RP R11, UR6 ;  /* 0x00000006000b7d06 */ /* 0x001e220008209000 */
[----:B------:R-:W-:-:S07]  /*1630*/  ISETP.NE.U32.AND P1, PT, RZ, UR6, PT ;  /* 0x00000006ff007c0c */ /* 0x000fce000bf25070 */
[----:B0-----:R-:W0:Y:S02]  /*1640*/  MUFU.RCP R11, R11 ;  /* 0x0000000b000b7308 */ /* 0x001e240000001000 */
[----:B0-----:R-:W-:Y:S02]  /*1650*/  IADD3 R9, PT, PT, R11, 0xffffffe, RZ ;  /* 0x0ffffffe0b097810 */ /* 0x001fe40007ffe0ff */
[----:B------:R-:W-:-:S04]  /*1660*/  MOV R11, RZ ;  /* 0x000000ff000b7202 */ /* 0x000fc80000000f00 */
[----:B------:R-:W0:Y:S02]  /*1670*/  F2I.FTZ.U32.TRUNC.NTZ R9, R9 ;  /* 0x0000000900097305 */ /* 0x000e24000021f000 */
[----:B0-----:R-:W-:-:S04]  /*1680*/  IMAD.MOV R13, RZ, RZ, -R9 ;  /* 0x000000ffff0d7224 */ /* 0x001fc800078e0a09 */
        /* <DEDUP_REMOVED lines=11> */
.L_x_21:
[----:B------:R-:W-:-:S07]  /*1740*/  MOV R14, 0x1760 ;  /* 0x00001760000e7802 */ /* 0x000fce0000000f00 */
[----:B------:R-:W-:Y:S05]  /*1750*/  CALL.REL.NOINC `($__internal_0_$__cuda_sm20_rem_u64) ;  /* 0x0000000400e47944 */ /* 0x000fea0003c00000 */
[----:B------:R-:W-:Y:S01]  /*1760*/  IMAD.MOV.U32 R10, RZ, RZ, R16 ;  /* 0x000000ffff0a7224 */ /* 0x000fe200078e0010 */
[----:B------:R-:W-:-:S07]  /*1770*/  MOV R11, R17 ;  /* 0x00000011000b7202 */ /* 0x000fce0000000f00 */
.L_x_22:
[----:B------:R-:W-:Y:S05]  /*1780*/  BSYNC.RECONVERGENT B0 ;  /* 0x0000000000007941 */ /* 0x000fea0003800200 */
.L_x_20:
[----:B------:R-:W0:Y:S01]  /*1790*/  LDCU.64 UR6, c[0x0][0x3a8] ;  /* 0x00007500ff0677ac */ /* 0x000e220008000a00 */
[----:B------:R-:W-:Y:S02]  /*17a0*/  HFMA2 R9, -RZ, RZ, 0, 0 ;  /* 0x00000000ff097431 */ /* 0x000fe400000001ff */
[----:B------:R-:W-:Y:S01]  /*17b0*/  IMAD.MOV.U32 R8, RZ, RZ, R4 ;  /* 0x000000ffff087224 */ /* 0x000fe200078e0004 */
[----:B------:R-:W-:Y:S01]  /*17c0*/  LDS R12, [UR10+0x4] ;  /* 0x0000040aff0c7984 */ /* 0x000fe20008000800 */
[----:B------:R-:W1:Y:S01]  /*17d0*/  LDCU.64 UR16, c[0x0][0x3b0] ;  /* 0x00007600ff1077ac */ /* 0x000e620008000a00 */
[----:B------:R-:W2:Y:S01]  /*17e0*/  LDCU.64 UR18, c[0x0][0x380] ;  /* 0x00007000ff1277ac */ /* 0x000ea20008000a00 */
[----:B0-----:R-:W-:Y:S02]  /*17f0*/  IMAD R11, R11, UR6, RZ ;  /* 0x000000060b0b7c24 */ /* 0x001fe4000f8e02ff */
[----:B------:R-:W-:-:S04]  /*1800*/  IMAD.WIDE.U32 R8, R10, UR6, R8 ;  /* 0x000000060a087c25 */ /* 0x000fc8000f8e0008 */
[----:B------:R-:W-:Y:S01]  /*1810*/  IMAD R11, R10, UR7, R11 ;  /* 0x000000070a0b7c24 */ /* 0x000fe2000f8e020b */
[----:B------:R-:W-:-:S03]  /*1820*/  MOV R10, R6 ;  /* 0x00000006000a7202 */ /* 0x000fc60000000f00 */
[----:B------:R-:W-:Y:S02]  /*1830*/  IMAD.IADD R9, R9, 0x1, R11 ;  /* 0x0000000109097824 */ /* 0x000fe400078e020b */
[----:B------:R-:W-:Y:S02]  /*1840*/  IMAD.MOV.U32 R11, RZ, RZ, RZ ;  /* 0x000000ffff0b7224 */ /* 0x000fe400078e00ff */
[----:B-1----:R-:W-:Y:S02]  /*1850*/  IMAD R9, R9, UR16, RZ ;  /* 0x0000001009097c24 */ /* 0x002fe4000f8e02ff */
[----:B------:R-:W-:-:S04]  /*1860*/  IMAD.WIDE.U32 R10, R8, UR16, R10 ;  /* 0x00000010080a7c25 */ /* 0x000fc8000f8e000a */
[----:B------:R-:W-:Y:S01]  /*1870*/  IMAD R9, R8, UR17, R9 ;  /* 0x0000001108097c24 */ /* 0x000fe2000f8e0209 */
[----:B--2---:R-:W-:-:S04]  /*1880*/  LEA R8, P0, R10, UR18, 0x2 ;  /* 0x000000120a087c11 */ /* 0x004fc8000f8010ff */
[----:B------:R-:W-:-:S04]  /*1890*/  IADD3 R9, PT, PT, R11, R9, RZ ;  /* 0x000000090b097210 */ /* 0x000fc80007ffe0ff */
[----:B------:R-:W-:Y:S02]  /*18a0*/  LEA.HI.X R9, R10, UR19, R9, 0x2, P0 ;  /* 0x000000130a097c11 */ /* 0x000fe400080f1409 */
[----:B------:R-:W0:Y:S04]  /*18b0*/  LDS R10, [UR11+0x4] ;  /* 0x0000040bff0a7984 */ /* 0x000e280008000800 */
[----:B------:R-:W0:Y:S01]  /*18c0*/  LDG.E R8, desc[UR20][R8.64] ;  /* 0x0000001408087981 */ /* 0x000e22000c1e1900 */
[----:B------:R-:W-:-:S04]  /*18d0*/  UIADD3 UR4, UP0, UPT, UR4, 0x2, URZ ;  /* 0x0000000204047890 */ /* 0x000fc8000ff1e0ff */
[----:B------:R-:W-:Y:S01]  /*18e0*/  UIADD3.X UR5, UPT, UPT, URZ, UR5, URZ, UP0, !UPT ;  /* 0x00000005ff057290 */ /* 0x000fe200087fe4ff */
[C---:B0-----:R-:W-:Y:S01]  /*18f0*/  FFMA R5, R8.reuse, R10, R5 ;  /* 0x0000000a08057223 */ /* 0x041fe20000000005 */
[----:B------:R-:W-:-:S10]  /*1900*/  FFMA R7, R8, R12, R7 ;  /* 0x0000000c08077223 */ /* 0x000fd40000000007 */
.L_x_16:
[----:B------:R-:W1:Y:S02]  /*1910*/  LDCU UR10, c[0x0][0x398] ;  /* 0x00007300ff0a77ac */ /* 0x000e640008000800 */
[----:B-1----:R-:W-:-:S04]  /*1920*/  ULOP3.LUT UR10, UR10, 0x1, URZ, 0xc0, !UPT ;  /* 0x000000010a0a7892 */ /* 0x002fc8000f8ec0ff */
[----:B------:R-:W-:-:S04]  /*1930*/  UISETP.NE.U32.AND UP0, UPT, UR10, 0x1, UPT ;  /* 0x000000010a00788c */ /* 0x000fc8000bf05070 */
[----:B------:R-:W-:-:S09]  /*1940*/  UISETP.NE.U32.AND.EX UP0, UPT, URZ, URZ, UPT, UP0 ;  /* 0x000000ffff00728c */ /* 0x000fd2000bf05100 */
[----:B------:R-:W-:Y:S05]  /*1950*/  BRA.U UP0, `(.L_x_1) ;  /* 0x0000000100f47547 */ /* 0x000fea000b800000 */
        /* <DEDUP_REMOVED lines=8> */
[----:B------:R-:W-:Y:S01]  /*19e0*/  IMAD.MOV.U32 R8, RZ, RZ, RZ ;  /* 0x000000ffff087224 */ /* 0x000fe200078e00ff */
[----:B-1----:R-:W1:Y:S01]  /*19f0*/  I2F.U32.RP R2, UR6 ;  /* 0x0000000600027d06 */ /* 0x002e620008209000 */
[----:B------:R-:W-:-:S07]  /*1a00*/  ISETP.NE.U32.AND P1, PT, RZ, UR6, PT ;  /* 0x00000006ff007c0c */ /* 0x000fce000bf25070 */
[----:B-1----:R-:W1:Y:S02]  /*1a10*/  MUFU.RCP R2, R2 ;  /* 0x0000000200027308 */ /* 0x002e640000001000 */
[----:B-1----:R-:W-:-:S06]  /*1a20*/  VIADD R9, R2, 0xffffffe ;  /* 0x0ffffffe02097836 */ /* 0x002fcc0000000000 */
[----:B------:R-:W1:Y:S02]  /*1a30*/  F2I.FTZ.U32.TRUNC.NTZ R9, R9 ;  /* 0x0000000900097305 */ /* 0x000e64000021f000 */
[----:B-1----:R-:W-:-:S05]  /*1a40*/  IADD3 R11, PT, PT, RZ, -R9, RZ ;  /* 0x80000009ff0b7210 */ /* 0x002fca0007ffe0ff */
[----:B------:R-:W-:-:S04]  /*1a50*/  IMAD R11, R11, UR6, RZ ;  /* 0x000000060b0b7c24 */ /* 0x000fc8000f8e02ff */
[----:B------:R-:W-:-:S04]  /*1a60*/  IMAD.HI.U32 R11, R9, R11, R8 ;  /* 0x0000000b090b7227 */ /* 0x000fc800078e0008 */
[----:B------:R-:W-:Y:S02]  /*1a70*/  IMAD.MOV.U32 R9, RZ, RZ, RZ ;  /* 0x000000ffff097224 */ /* 0x000fe400078e00ff */
        /* <DEDUP_REMOVED lines=9> */
.L_x_24:
[----:B------:R-:W-:-:S07]  /*1b10*/  MOV R14, 0x1b30 ;  /* 0x00001b30000e7802 */ /* 0x000fce0000000f00 */
[----:B0-----:R-:W-:Y:S05]  /*1b20*/  CALL.REL.NOINC `($__internal_0_$__cuda_sm20_rem_u64) ;  /* 0x0000000000f07944 */ /* 0x001fea0003c00000 */
[----:B------:R-:W-:Y:S01]  /*1b30*/  MOV R8, R16 ;  /* 0x0000001000087202 */ /* 0x000fe20000000f00 */
[----:B------:R-:W-:-:S07]  /*1b40*/  IMAD.MOV.U32 R9, RZ, RZ, R17 ;  /* 0x000000ffff097224 */ /* 0x000fce00078e0011 */
.L_x_25:
[----:B0-----:R-:W-:Y:S05]  /*1b50*/  BSYNC.RECONVERGENT B0 ;  /* 0x0000000000007941 */ /* 0x001fea0003800200 */
.L_x_23:
[----:B------:R-:W0:Y:S01]  /*1b60*/  LDCU.64 UR6, c[0x0][0x3a8] ;  /* 0x00007500ff0677ac */ /* 0x000e220008000a00 */
[----:B------:R-:W-:Y:S01]  /*1b70*/  HFMA2 R11, -RZ, RZ, 0, 0 ;  /* 0x00000000ff0b7431 */ /* 0x000fe200000001ff */
[----:B------:R-:W-:Y:S01]  /*1b80*/  MOV R10, R4 ;  /* 0x00000004000a7202 */ /* 0x000fe20000000f00 */
[----:B------:R-:W1:Y:S01]  /*1b90*/  LDCU.64 UR16, c[0x0][0x3b0] ;  /* 0x00007600ff1077ac */ /* 0x000e620008000a00 */
[----:B------:R-:W2:Y:S01]  /*1ba0*/  LDCU.64 UR10, c[0x0][0x380] ;  /* 0x00007000ff0a77ac */ /* 0x000ea20008000a00 */
[----:B------:R-:W3:Y:S01]  /*1bb0*/  LDCU UR12, c[0x0][0x398] ;  /* 0x00007300ff0c77ac */ /* 0x000ee20008000800 */
[----:B0-----:R-:W-:Y:S02]  /*1bc0*/  IMAD R9, R9, UR6, RZ ;  /* 0x0000000609097c24 */ /* 0x001fe4000f8e02ff */
[----:B------:R-:W-:-:S04]  /*1bd0*/  IMAD.WIDE.U32 R10, R8, UR6, R10 ;  /* 0x00000006080a7c25 */ /* 0x000fc8000f8e000a */
[----:B------:R-:W-:Y:S01]  /*1be0*/  IMAD R9, R8, UR7, R9 ;  /* 0x0000000708097c24 */ /* 0x000fe2000f8e0209 */
[----:B------:R-:W-:-:S03]  /*1bf0*/  MOV R8, R6 ;  /* 0x0000000600087202 */ /* 0x000fc60000000f00 */
[----:B------:R-:W-:Y:S02]  /*1c00*/  IMAD.IADD R0, R11, 0x1, R9 ;  /* 0x000000010b007824 */ /* 0x000fe400078e0209 */
[----:B------:R-:W-:Y:S02]  /*1c10*/  HFMA2 R9, -RZ, RZ, 0, 0 ;  /* 0x00000000ff097431 */ /* 0x000fe400000001ff */
[----:B-1----:R-:W-:-:S04]  /*1c20*/  IMAD R11, R0, UR16, RZ ;  /* 0x00000010000b7c24 */ /* 0x002fc8000f8e02ff */
[C---:B------:R-:W-:Y:S02]  /*1c30*/  IMAD R11, R10.reuse, UR17, R11 ;  /* 0x000000110a0b7c24 */ /* 0x040fe4000f8e020b */
[----:B------:R-:W-:-:S04]  /*1c40*/  IMAD.WIDE.U32 R8, R10, UR16, R8 ;  /* 0x000000100a087c25 */ /* 0x000fc8000f8e0008 */
[----:B------:R-:W-:Y:S01]  /*1c50*/  IMAD.IADD R9, R9, 0x1, R11 ;  /* 0x0000000109097824 */ /* 0x000fe200078e020b */
[----:B--2---:R-:W-:-:S04]  /*1c60*/  LEA R10, P0, R8, UR10, 0x2 ;  /* 0x0000000a080a7c11 */ /* 0x004fc8000f8010ff */
[----:B------:R-:W-:-:S05]  /*1c70*/  LEA.HI.X R11, R8, UR11, R9, 0x2, P0 ;  /* 0x0000000b080b7c11 */ /* 0x000fca00080f1409 */
[----:B------:R-:W2:Y:S01]  /*1c80*/  LDG.E R10, desc[UR20][R10.64] ;  /* 0x000000140a0a7981 */ /* 0x000ea2000c1e1900 */
[----:B------:R-:W0:Y:S01]  /*1c90*/  S2UR UR11, SR_CgaCtaId ;  /* 0x00000000000b79c3 */ /* 0x000e220000008800 */
[----:B------:R-:W-:Y:S02]  /*1ca0*/  UMOV UR10, 0x400 ;  /* 0x00000400000a7882 */ /* 0x000fe40000000000 */
[----:B0-----:R-:W-:Y:S02]  /*1cb0*/  ULEA UR11, UR11, UR10, 0x18 ;  /* 0x0000000a0b0b7291 */ /* 0x001fe4000f8ec0ff */
[----:B---3--:R-:W-:Y:S02]  /*1cc0*/  UIADD3 UR10, UPT, UPT, UR4, UR12, URZ ;  /* 0x0000000c040a7290 */ /* 0x008fe4000fffe0ff */
[----:B------:R-:W-:Y:S02]  /*1cd0*/  ULEA UR12, UR4, UR11, 0x2 ;  /* 0x0000000b040c7291 */ /* 0x000fe4000f8e10ff */
[----:B------:R-:W-:-:S07]  /*1ce0*/  ULEA UR10, UR10, UR11, 0x2 ;  /* 0x0000000b0a0a7291 */ /* 0x000fce000f8e10ff */
[----:B------:R-:W2:Y:S04]  /*1cf0*/  LDS R0, [UR12] ;  /* 0x0000000cff007984 */ /* 0x000ea80008000800 */
[----:B------:R-:W0:Y:S01]  /*1d00*/  LDS R2, [UR10] ;  /* 0x0000000aff027984 */ /* 0x000e220008000800 */
[C---:B--2---:R-:W-:Y:S01]  /*1d10*/  FFMA R5, R10.reuse, R0, R5 ;  /* 0x000000000a057223 */ /* 0x044fe20000000005 */
[----:B0-----:R-:W-:-:S07]  /*1d20*/  FFMA R7, R10, R2, R7 ;  /* 0x000000020a077223 */ /* 0x001fce0000000007 */
.L_x_1:
[C---:B------:R-:W-:Y:S01]  /*1d30*/  IADD3 R2, P0, PT, R3.reuse, UR13, RZ ;  /* 0x0000000d03027c10 */ /* 0x040fe2000ff1e0ff */
[----:B------:R-:W-:Y:S01]  /*1d40*/  IMAD.WIDE.U32 R8, R3, UR6, RZ ;  /* 0x0000000603087c25 */ /* 0x000fe2000f8e00ff */
[----:B------:R-:W-:Y:S01]  /*1d50*/  MOV R10, R6 ;  /* 0x00000006000a7202 */ /* 0x000fe20000000f00 */
[----:B------:R-:W1:Y:S01]  /*1d60*/  LDCU.64 UR10, c[0x0][0x388] ;  /* 0x00007100ff0a77ac */ /* 0x000e620008000a00 */
[----:B------:R-:W-:Y:S01]  /*1d70*/  IADD3.X R0, PT, PT, RZ, UR14, RZ, P0, !PT ;  /* 0x0000000eff007c10 */ /* 0x000fe200087fe4ff */
[----:B------:R-:W-:-:S04]  /*1d80*/  IMAD.MOV.U32 R11, RZ, RZ, RZ ;  /* 0x000000ffff0b7224 */ /* 0x000fc800078e00ff */
[----:B------:R-:W-:Y:S02]  /*1d90*/  IMAD R13, R0, UR6, RZ ;  /* 0x00000006000d7c24 */ /* 0x000fe4000f8e02ff */
[----:B------:R-:W-:Y:S02]  /*1da0*/  IMAD R0, R3, UR7, R9 ;  /* 0x0000000703007c24 */ /* 0x000fe4000f8e0209 */
[C---:B------:R-:W-:Y:S02]  /*1db0*/  IMAD R13, R2.reuse, UR7, R13 ;  /* 0x00000007020d7c24 */ /* 0x040fe4000f8e020d */
[----:B------:R-:W-:-:S04]  /*1dc0*/  IMAD.WIDE.U32 R2, R2, UR6, RZ ;  /* 0x0000000602027c25 */ /* 0x000fc8000f8e00ff */
[----:B------:R-:W-:-:S04]  /*1dd0*/  IMAD.WIDE.U32 R10, R4, UR16, R10 ;  /* 0x00000010040a7c25 */ /* 0x000fc8000f8e000a */
[----:B------:R-:W-:Y:S01]  /*1de0*/  IMAD R9, R0, UR16, RZ ;  /* 0x0000001000097c24 */ /* 0x000fe2000f8e02ff */
[----:B------:R-:W-:Y:S01]  /*1df0*/  IADD3 R0, PT, PT, R3, R13, RZ ;  /* 0x0000000d03007210 */ /* 0x000fe20007ffe0ff */
[----:B------:R-:W-:Y:S02]  /*1e00*/  IMAD R11, R4, UR17, R11 ;  /* 0x00000011040b7c24 */ /* 0x000fe4000f8e020b */
[----:B------:R-:W-:Y:S02]  /*1e10*/  IMAD R3, R8, UR17, R9 ;  /* 0x0000001108037c24 */ /* 0x000fe4000f8e0209 */
[----:B------:R-:W-:Y:S02]  /*1e20*/  IMAD R13, R0, UR16, RZ ;  /* 0x00000010000d7c24 */ /* 0x000fe4000f8e02ff */
[----:B------:R-:W-:-:S04]  /*1e30*/  IMAD.WIDE.U32 R8, R8, UR16, R10 ;  /* 0x0000001008087c25 */ /* 0x000fc8000f8e000a */
[----:B------:R-:W-:Y:S01]  /*1e40*/  IMAD.WIDE.U32 R10, R2, UR16, R10 ;  /* 0x00000010020a7c25 */ /* 0x000fe2000f8e000a */
[----:B------:R-:W-:-:S03]  /*1e50*/  IADD3 R3, PT, PT, R9, R3, RZ ;  /* 0x0000000309037210 */ /* 0x000fc60007ffe0ff */
[----:B------:R-:W-:Y:S01]  /*1e60*/  IMAD R13, R2, UR17, R13 ;  /* 0x00000011020d7c24 */ /* 0x000fe2000f8e020d */
[----:B-1----:R-:W-:Y:S02]  /*1e70*/  LEA R2, P0, R8, UR10, 0x2 ;  /* 0x0000000a08027c11 */ /* 0x002fe4000f8010ff */
[----:B------:R-:W-:Y:S01]  /*1e80*/  LEA R12, P1, R10, UR10, 0x2 ;  /* 0x0000000a0a0c7c11 */ /* 0x000fe2000f8210ff */
[----:B------:R-:W-:Y:S01]  /*1e90*/  IMAD.IADD R9, R11, 0x1, R13 ;  /* 0x000000010b097824 */ /* 0x000fe200078e020d */
[----:B------:R-:W-:-:S04]  /*1ea0*/  LEA.HI.X R3, R8, UR11, R3, 0x2, P0 ;  /* 0x0000000b08037c11 */ /* 0x000fc800080f1403 */
[----:B------:R-:W-:Y:S01]  /*1eb0*/  LEA.HI.X R13, R10, UR11, R9, 0x2, P1 ;  /* 0x0000000b0a0d7c11 */ /* 0x000fe200088f1409 */
[----:B------:R-:W-:Y:S04]  /*1ec0*/  STG.E desc[UR20][R2.64], R5 ;  /* 0x0000000502007986 */ /* 0x000fe8000c101914 */
[----:B------:R-:W-:Y:S01]  /*1ed0*/  STG.E desc[UR20][R12.64], R7 ;  /* 0x000000070c007986 */ /* 0x000fe2000c101914 */
[----:B0-----:R-:W-:Y:S05]  /*1ee0*/  EXIT ;  /* 0x000000000000794d */ /* 0x001fea0003800000 */
        .weak           $__internal_0_$__cuda_sm20_rem_u64
        .type           $__internal_0_$__cuda_sm20_rem_u64,@function
        .size           $__internal_0_$__cuda_sm20_rem_u64,(.L_x_104 - $__internal_0_$__cuda_sm20_rem_u64)
$__internal_0_$__cuda_sm20_rem_u64:
[----:B------:R-:W0:Y:S08]  /*1ef0*/  I2F.U64.RP R15, UR8 ;  /* 0x00000008000f7d12 */ /* 0x000e300008309000 */
[----:B0-----:R-:W0:Y:S02]  /*1f00*/  MUFU.RCP R15, R15 ;  /* 0x0000000f000f7308 */ /* 0x001e240000001000 */
[----:B0-----:R-:W-:-:S06]  /*1f10*/  IADD3 R16, PT, PT, R15, 0x1ffffffe, RZ ;  /* 0x1ffffffe0f107810 */ /* 0x001fcc0007ffe0ff */
[----:B------:R-:W0:Y:S02]  /*1f20*/  F2I.U64.TRUNC R16, R16 ;  /* 0x0000001000107311 */ /* 0x000e24000020d800 */
[----:B0-----:R-:W-:-:S04]  /*1f30*/  IMAD.WIDE.U32 R18, R16, UR8, RZ ;  /* 0x0000000810127c25 */ /* 0x001fc8000f8e00ff */
[C---:B------:R-:W-:Y:S01]  /*1f40*/  IMAD R13, R16.reuse, UR9, R19 ;  /* 0x00000009100d7c24 */ /* 0x040fe2000f8e0213 */
[----:B------:R-:W-:Y:S01]  /*1f50*/  IADD3 R19, P0, PT, RZ, -R18, RZ ;  /* 0x80000012ff137210 */ /* 0x000fe20007f1e0ff */
[----:B------:R-:W-:Y:S02]  /*1f60*/  IMAD.MOV.U32 R23, RZ, RZ, R16 ;  /* 0x000000ffff177224 */ /* 0x000fe400078e0010 */
[----:B------:R-:W-:Y:S02]  /*1f70*/  IMAD R13, R17, UR8, R13 ;  /* 0x00000008110d7c24 */ /* 0x000fe4000f8e020d */
[----:B------:R-:W-:-:S03]  /*1f80*/  IMAD.HI.U32 R22, R16, R19, RZ ;  /* 0x0000001310167227 */ /* 0x000fc600078e00ff */
[----:B------:R-:W-:-:S05]  /*1f90*/  IADD3.X R13, PT, PT, RZ, ~R13, RZ, P0, !PT ;  /* 0x8000000dff0d7210 */ /* 0x000fca00007fe4ff */
[----:B------:R-:W-:-:S04]  /*1fa0*/  IMAD.WIDE.U32 R22, P0, R16, R13, R22 ;  /* 0x0000000d10167225 */ /* 0x000fc80007800016 */
[C---:B------:R-:W-:Y:S02]  /*1fb0*/  IMAD R18, R17.reuse, R13, RZ ;  /* 0x0000000d11127224 */ /* 0x040fe400078e02ff */
[----:B------:R-:W-:-:S04]  /*1fc0*/  IMAD.HI.U32 R19, P1, R17, R19, R22 ;  /* 0x0000001311137227 */ /* 0x000fc80007820016 */
[----:B------:R-:W-:Y:S01]  /*1fd0*/  IMAD.HI.U32 R13, R17, R13, RZ ;  /* 0x0000000d110d7227 */ /* 0x000fe200078e00ff */
[----:B------:R-:W-:-:S04]  /*1fe0*/  IADD3 R19, P2, PT, R18, R19, RZ ;  /* 0x0000001312137210 */ /* 0x000fc80007f5e0ff */
[----:B------:R-:W-:Y:S01]  /*1ff0*/  IADD3.X R13, PT, PT, R13, R17, RZ, P0, !PT ;  /* 0x000000110d0d7210 */ /* 0x000fe200007fe4ff */
[----:B------:R-:W-:-:S03]  /*2000*/  IMAD.WIDE.U32 R22, R19, UR8, RZ ;  /* 0x0000000813167c25 */ /* 0x000fc6000f8e00ff */
[----:B------:R-:W-:Y:S01]  /*2010*/  IADD3.X R13, PT, PT, RZ, RZ, R13, P2, P1 ;  /* 0x000000ffff0d7210 */ /* 0x000fe200017e240d */
[----:B------:R-:W-:Y:S01]  /*2020*/  IMAD R16, R19, UR9, R23 ;  /* 0x0000000913107c24 */ /* 0x000fe2000f8e0217 */
[----:B------:R-:W-:-:S03]  /*2030*/  IADD3 R15, P0, PT, RZ, -R22, RZ ;  /* 0x80000016ff0f7210 */ /* 0x000fc60007f1e0ff */
[----:B------:R-:W-:Y:S02]  /*2040*/  IMAD R16, R13, UR8, R16 ;  /* 0x000000080d107c24 */ /* 0x000fe4000f8e0210 */
[----:B------:R-:W-:-:S03]  /*2050*/  IMAD.HI.U32 R18, R19, R15, RZ ;  /* 0x0000000f13127227 */ /* 0x000fc600078e00ff */
[----:B------:R-:W-:-:S05]  /*2060*/  IADD3.X R16, PT, PT, RZ, ~R16, RZ, P0, !PT ;  /* 0x80000010ff107210 */ /* 0x000fca00007fe4ff */
[----:B------:R-:W-:-:S04]  /*2070*/  IMAD.WIDE.U32 R18, P0, R19, R16, R18 ;  /* 0x0000001013127225 */ /* 0x000fc80007800012 */
[C---:B------:R-:W-:Y:S02]  /*2080*/  IMAD R17, R13.reuse, R16, RZ ;  /* 0x000000100d117224 */ /* 0x040fe400078e02ff */
[----:B------:R-:W-:Y:S01]  /*2090*/  IMAD.HI.U32 R18, P1, R13, R15, R18 ;  /* 0x0000000f0d127227 */ /* 0x000fe20007820012 */
[----:B------:R-:W-:-:S03]  /*20a0*/  MOV R19, RZ ;  /* 0x000000ff00137202 */ /* 0x000fc60000000f00 */
[----:B------:R-:W-:Y:S01]  /*20b0*/  IMAD.HI.U32 R16, R13, R16, RZ ;  /* 0x000000100d107227 */ /* 0x000fe200078e00ff */
[----:B------:R-:W-:-:S03]  /*20c0*/  IADD3 R17, P2, PT, R17, R18, RZ ;  /* 0x0000001211117210 */ /* 0x000fc60007f5e0ff */
[----:B------:R-:W-:Y:S02]  /*20d0*/  IMAD.X R13, R16, 0x1, R13, P0 ;  /* 0x00000001100d7824 */ /* 0x000fe400000e060d */
[----:B------:R-:W-:-:S03]  /*20e0*/  IMAD.HI.U32 R18, R17, R12, RZ ;  /* 0x0000000c11127227 */ /* 0x000fc600078e00ff */
[----:B------:R-:W-:Y:S01]  /*20f0*/  IADD3.X R13, PT, PT, RZ, RZ, R13, P2, P1 ;  /* 0x000000ffff0d7210 */ /* 0x000fe200017e240d */
[----:B------:R-:W-:-:S04]  /*2100*/  IMAD.WIDE.U32 R18, R17, R8, R18 ;  /* 0x0000000811127225 */ /* 0x000fc800078e0012 */
[C---:B------:R-:W-:Y:S02]  /*2110*/  IMAD R15, R13.reuse, R8, RZ ;  /* 0x000000080d0f7224 */ /* 0x040fe400078e02ff */
[----:B------:R-:W-:-:S04]  /*2120*/  IMAD.HI.U32 R18, P0, R13, R12, R18 ;  /* 0x0000000c0d127227 */ /* 0x000fc80007800012 */
[----:B------:R-:W-:Y:S01]  /*2130*/  IMAD.HI.U32 R13, R13, R8, RZ ;  /* 0x000000080d0d7227 */ /* 0x000fe200078e00ff */
[----:B------:R-:W-:-:S04]  /*2140*/  IADD3 R15, P1, PT, R15, R18, RZ ;  /* 0x000000120f0f7210 */ /* 0x000fc80007f3e0ff */
[----:B------:R-:W-:Y:S01]  /*2150*/  IADD3.X R13, PT, PT, R13, RZ, RZ, P0, !PT ;  /* 0x000000ff0d0d7210 */ /* 0x000fe200007fe4ff */
[----:B------:R-:W-:-:S04]  /*2160*/  IMAD.WIDE.U32 R16, R15, UR8, RZ ;  /* 0x000000080f107c25 */ /* 0x000fc8000f8e00ff */
[----:B------:R-:W-:Y:S01]  /*2170*/  IMAD.X R13, RZ, RZ, R13, P1 ;  /* 0x000000ffff0d7224 */ /* 0x000fe200008e060d */
[----:B------:R-:W-:Y:S01]  /*2180*/  IADD3 R16, P1, PT, -R16, R12, RZ ;  /* 0x0000000c10107210 */ /* 0x000fe20007f3e1ff */
[----:B------:R-:W-:-:S03]  /*2190*/  IMAD R18, R15, UR9, R17 ;  /* 0x000000090f127c24 */ /* 0x000fc6000f8e0211 */
[----:B------:R-:W-:Y:S01]  /*21a0*/  ISETP.GE.U32.AND P0, PT, R16, UR8, PT ;  /* 0x0000000810007c0c */ /* 0x000fe2000bf06070 */
[----:B------:R-:W-:-:S05]  /*21b0*/  IMAD R13, R13, UR8, R18 ;  /* 0x000000080d0d7c24 */ /* 0x000fca000f8e0212 */
[----:B------:R-:W-:Y:S02]  /*21c0*/  IADD3.X R15, PT, PT, ~R13, R8, RZ, P1, !PT ;  /* 0x000000080d0f7210 */ /* 0x000fe40000ffe5ff */
[----:B------:R-:W-:Y:S02]  /*21d0*/  IADD3 R13, P1, PT, R16, -UR8, RZ ;  /* 0x80000008100d7c10 */ /* 0x000fe4000ff3e0ff */
[C---:B------:R-:W-:Y:S02]  /*21e0*/  ISETP.GE.U32.AND.EX P0, PT, R15.reuse, UR9, PT, P0 ;  /* 0x000000090f007c0c */ /* 0x040fe4000bf06100 */
[----:B------:R-:W-:Y:S02]  /*21f0*/  IADD3.X R18, PT, PT, R15, ~UR9, RZ, P1, !PT ;  /* 0x800000090f127c10 */ /* 0x000fe40008ffe4ff */
[----:B------:R-:W-:Y:S02]  /*2200*/  SEL R13, R13, R16, P0 ;  /* 0x000000100d0d7207 */ /* 0x000fe40000000000 */
[----:B------:R-:W-:Y:S01]  /*2210*/  SEL R18, R18, R15, P0 ;  /* 0x0000000f12127207 */ /* 0x000fe20000000000 */
[----:B------:R-:W-:Y:S01]  /*2220*/  HFMA2 R15, -RZ, RZ, 0, 0 ;  /* 0x00000000ff0f7431 */ /* 0x000fe200000001ff */
[----:B------:R-:W-:-:S02]  /*2230*/  ISETP.GE.U32.AND P0, PT, R13, UR8, PT ;  /* 0x000000080d007c0c */ /* 0x000fc4000bf06070 */
[----:B------:R-:W-:Y:S02]  /*2240*/  IADD3 R16, P2, PT, R13, -UR8, RZ ;  /* 0x800000080d107c10 */ /* 0x000fe4000ff5e0ff */
[----:B------:R-:W-:Y:S02]  /*2250*/  ISETP.NE.U32.AND P1, PT, RZ, UR8, PT ;  /* 0x00000008ff007c0c */ /* 0x000fe4000bf25070 */
[C---:B------:R-:W-:Y:S02]  /*2260*/  ISETP.GE.U32.AND.EX P0, PT, R18.reuse, UR9, PT, P0 ;  /* 0x0000000912007c0c */ /* 0x040fe4000bf06100 */
[----:B------:R-:W-:Y:S02]  /*2270*/  IADD3.X R17, PT, PT, R18, ~UR9, RZ, P2, !PT ;  /* 0x8000000912117c10 */ /* 0x000fe400097fe4ff */
[----:B------:R-:W-:Y:S02]  /*2280*/  ISETP.NE.AND.EX P1, PT, RZ, UR9, PT, P1 ;  /* 0x00000009ff007c0c */ /* 0x000fe4000bf25310 */
[----:B------:R-:W-:-:S02]  /*2290*/  SEL R16, R16, R13, P0 ;  /* 0x0000000d10107207 */ /* 0x000fc40000000000 */
[----:B------:R-:W-:Y:S02]  /*22a0*/  SEL R17, R17, R18, P0 ;  /* 0x0000001211117207 */ /* 0x000fe40000000000 */
[----:B------:R-:W-:Y:S02]  /*22b0*/  SEL R16, R16, 0xffffffff, P1 ;  /* 0xffffffff10107807 */ /* 0x000fe40000800000 */
[----:B------:R-:W-:Y:S01]  /*22c0*/  SEL R17, R17, 0xffffffff, P1 ;  /* 0xffffffff11117807 */ /* 0x000fe20000800000 */
[----:B------:R-:W-:Y:S06]  /*22d0*/  RET.REL.NODEC R14 `(_Z12depth_kernelPfS_S_mmmm) ;  /* 0xffffffdc0e487950 */ /* 0x000fec0003c3ffff */
.L_x_26:
        /* <DEDUP_REMOVED lines=10> */
.L_x_104:


//--------------------- .text._Z10col_kernelPfS_S_mmmm --------------------------
	.section	.text._Z10col_kernelPfS_S_mmmm,"ax",@progbits
	.align	128
        .global         _Z10col_kernelPfS_S_mmmm
        .type           _Z10col_kernelPfS_S_mmmm,@function
        .size           _Z10col_kernelPfS_S_mmmm,(.L_x_105 - _Z10col_kernelPfS_S_mmmm)
        .other          _Z10col_kernelPfS_S_mmmm,@"STO_CUDA_ENTRY STV_DEFAULT"
_Z10col_kernelPfS_S_mmmm:
.text._Z10col_kernelPfS_S_mmmm:
[----:B------:R-:W-:Y:S01]  /*0000*/  LDC R1, c[0x0][0x37c] ;  /* 0x0000df00ff017b82 */ /* 0x000fe20000000800 */
[----:B------:R-:W0:Y:S01]  /*0010*/  S2R R6, SR_TID.X ;  /* 0x0000000000067919 */ /* 0x000e220000002100 */
[----:B------:R-:W0:Y:S01]  /*0020*/  LDCU.64 UR16, c[0x0][0x398] ;  /* 0x00007300ff1077ac */ /* 0x000e220008000a00 */
[----:B------:R-:W1:Y:S01]  /*0030*/  LDCU.64 UR18, c[0x0][0x358] ;  /* 0x00006b00ff1277ac */ /* 0x000e620008000a00 */
[----:B------:R-:W2:Y:S04]  /*0040*/  S2R R7, SR_TID.Z ;  /* 0x0000000000077919 */ /* 0x000ea80000002300 */
[----:B------:R-:W2:Y:S01]  /*0050*/  S2UR UR4, SR_CTAID.Z ;  /* 0x00000000000479c3 */ /* 0x000ea20000002700 */
[----:B------:R-:W3:Y:S01]  /*0060*/  LDCU.64 UR8, c[0x0][0x3b0] ;  /* 0x00007600ff0877ac */ /* 0x000ee20008000a00 */
[----:B------:R-:W4:Y:S01]  /*0070*/  S2R R17, SR_TID.Y ;  /* 0x0000000000117919 */ /* 0x000f220000002200 */
[----:B------:R-:W5:Y:S01]  /*0080*/  LDCU.128 UR12, c[0x0][0x3a0] ;  /* 0x00007400ff0c77ac */ /* 0x000f620008000c00 */
[----:B0-----:R-:W-:-:S04]  /*0090*/  ISETP.GE.U32.AND P0, PT, R6, UR16, PT ;  /* 0x0000001006007c0c */ /* 0x001fc8000bf06070 */
[----:B------:R-:W-:-:S13]  /*00a0*/  ISETP.GE.U32.AND.EX P0, PT, RZ, UR17, PT, P0 ;  /* 0x00000011ff007c0c */ /* 0x000fda000bf06100 */
[----:B------:R-:W0:Y:S02]  /*00b0*/  @!P0 LDC.64 R2, c[0x0][0x390] ;  /* 0x0000e400ff028b82 */ /* 0x000e240000000a00 */
[----:B0-----:R-:W-:-:S04]  /*00c0*/  @!P0 LEA R2, P1, R6, R2, 0x2 ;  /* 0x0000000206028211 */ /* 0x001fc800078210ff */
[----:B------:R-:W-:-:S05]  /*00d0*/  @!P0 LEA.HI.X R3, R6, R3, RZ, 0x2, P1 ;  /* 0x0000000306038211 */ /* 0x000fca00008f14ff */
[----:B-1----:R3:W4:Y:S01]  /*00e0*/  @!P0 LDG.E R4, desc[UR18][R2.64] ;  /* 0x0000001202048981 */ /* 0x002722000c1e1900 */
[----:B------:R-:W2:Y:S01]  /*00f0*/  LDC R0, c[0x0][0x368] ;  /* 0x0000da00ff007b82 */ /* 0x000ea20000000800 */
[----:B------:R-:W0:Y:S07]  /*0100*/  @!P0 S2R R5, SR_CgaCtaId ;  /* 0x0000000000058919 */ /* 0x000e2e0000008800 */
[----:B------:R-:W4:Y:S01]  /*0110*/  S2UR UR5, SR_CTAID.Y ;  /* 0x00000000000579c3 */ /* 0x000f220000002600 */
[----:B---3--:R-:W-:-:S07]  /*0120*/  IMAD.U32 R2, RZ, RZ, UR8 ;  /* 0x00000008ff027e24 */ /* 0x008fce000f8e00ff */
[----:B------:R-:W4:Y:S08]  /*0130*/  LDC R16, c[0x0][0x364] ;  /* 0x0000d900ff107b82 */ /* 0x000f300000000800 */
[----:B------:R-:W1:Y:S01]  /*0140*/  S2UR UR6, SR_CTAID.X ;  /* 0x00000000000679c3 */ /* 0x000e620000002500 */
[----:B--2---:R-:W-:Y:S01]  /*0150*/  IMAD R3, R0, UR4, R7 ;  /* 0x0000000400037c24 */ /* 0x004fe2000f8e0207 */
[----:B------:R-:W-:Y:S01]  /*0160*/  @!P0 MOV R0, 0x400 ;  /* 0x0000040000008802 */ /* 0x000fe20000000f00 */
[----:B------:R-:W-:-:S03]  /*0170*/  IMAD.U32 R7, RZ, RZ, UR9 ;  /* 0x00000009ff077e24 */ /* 0x000fc6000f8e00ff */
[----:B-----5:R-:W-:Y:S02]  /*0180*/  ISETP.GE.U32.AND P2, PT, R3, UR12, PT ;  /* 0x0000000c03007c0c */ /* 0x020fe4000bf46070 */
[----:B------:R-:W1:Y:S01]  /*0190*/  LDC R15, c[0x0][0x360] ;  /* 0x0000d800ff0f7b82 */ /* 0x000e620000000800 */
[--C-:B------:R-:W-:Y:S02]  /*01a0*/  SHF.R.U64 R2, R2, 0x1, R7.reuse ;  /* 0x0000000102027819 */ /* 0x100fe40000001207 */
[----:B0-----:R-:W-:Y:S02]  /*01b0*/  @!P0 LEA R5, R5, R0, 0x18 ;  /* 0x0000000005058211 */ /* 0x001fe400078ec0ff */
[----:B------:R-:W-:Y:S02]  /*01c0*/  SHF.R.U32.HI R0, RZ, 0x1, R7 ;  /* 0x00000001ff007819 */ /* 0x000fe40000011607 */
[----:B------:R-:W-:Y:S01]  /*01d0*/  @!P0 LEA R5, R6, R5, 0x2 ;  /* 0x0000000506058211 */ /* 0x000fe200078e10ff */
[----:B----4-:R-:W-:-:S05]  /*01e0*/  IMAD R16, R16, UR5, R17 ;  /* 0x0000000510107c24 */ /* 0x010fca000f8e0211 */
[----:B------:R-:W-:-:S04]  /*01f0*/  ISETP.GE.U32.AND P3, PT, R16, UR14, PT ;  /* 0x0000000e10007c0c */ /* 0x000fc8000bf66070 */
[----:B------:R-:W-:-:S04]  /*0200*/  ISETP.GE.U32.AND.EX P3, PT, RZ, UR15, PT, P3 ;  /* 0x0000000fff007c0c */ /* 0x000fc8000bf66130 */
[----:B------:R-:W-:Y:S01]  /*0210*/  ISETP.GE.U32.OR.EX P2, PT, RZ, UR13, P3, P2 ;  /* 0x0000000dff007c0c */ /* 0x000fe20009f46520 */
[----:B-1----:R-:W-:-:S05]  /*0220*/  IMAD R14, R15, UR6, R6 ;  /* 0x000000060f0e7c24 */ /* 0x002fca000f8e0206 */
[----:B------:R-:W-:-:S04]  /*0230*/  ISETP.LE.U32.AND P1, PT, R2, R14, PT ;  /* 0x0000000e0200720c */ /* 0x000fc80003f23070 */
[----:B------:R-:W-:Y:S01]  /*0240*/  ISETP.LE.U32.OR.EX P1, PT, R0, RZ, P2, P1 ;  /* 0x000000ff0000720c */ /* 0x000fe20001723510 */
[----:B------:R0:W-:Y:S01]  /*0250*/  @!P0 STS [R5], R4 ;  /* 0x0000000405008388 */ /* 0x0001e20000000800 */
[----:B------:R-:W-:Y:S11]  /*0260*/  BAR.SYNC.DEFER_BLOCKING 0x0 ;  /* 0x0000000000007b1d */ /* 0x000ff60000010000 */
[----:B------:R-:W-:Y:S05]  /*0270*/  @P1 EXIT ;  /* 0x000000000000194d */ /* 0x000fea0003800000 */
[----:B------:R-:W-:Y:S01]  /*0280*/  UISETP.NE.U32.AND UP0, UPT, UR16, URZ, UPT ;  /* 0x000000ff1000728c */ /* 0x000fe2000bf05070 */
[----:B------:R-:W-:Y:S02]  /*0290*/  IMAD.MOV.U32 R23, RZ, RZ, RZ ;  /* 0x000000ffff177224 */ /* 0x000fe400078e00ff */
[----:B------:R-:W-:Y:S01]  /*02a0*/  IMAD.MOV.U32 R24, RZ, RZ, RZ ;  /* 0x000000ffff187224 */ /* 0x000fe200078e00ff */
[----:B------:R-:W-:-:S09]  /*02b0*/  UISETP.NE.AND.EX UP0, UPT, UR17, URZ, UPT, UP0 ;  /* 0x000000ff1100728c */ /* 0x000fd2000bf05300 */
[----:B------:R-:W-:Y:S05]  /*02c0*/  BRA.U !UP0, `(.L_x_27) ;  /* 0x0000002d08ac7547 */ /* 0x000fea000b800000 */
[----:B------:R-:W-:Y:S01]  /*02d0*/  UISETP.GE.U32.AND UP0, UPT, UR16, 0x8, UPT ;  /* 0x000000081000788c */ /* 0x000fe2000bf06070 */
[----:B------:R-:W-:Y:S02]  /*02e0*/  HFMA2 R17, -RZ, RZ, 0, 0 ;  /* 0x00000000ff117431 */ /* 0x000fe400000001ff */
[----:B------:R-:W-:Y:S01]  /*02f0*/  IMAD.MOV.U32 R24, RZ, RZ, RZ ;  /* 0x000000ffff187224 */ /* 0x000fe200078e00ff */
[----:B------:R-:W1:Y:S01]  /*0300*/  LDCU.64 UR6, c[0x0][0x3b0] ;  /* 0x00007600ff0677ac */ /* 0x000e620008000a00 */
[----:B------:R-:W-:Y:S01]  /*0310*/  IMAD.MOV.U32 R23, RZ, RZ, RZ ;  /* 0x000000ffff177224 */ /* 0x000fe200078e00ff */
[----:B------:R-:W-:Y:S02]  /*0320*/  UISETP.GE.U32.AND.EX UP0, UPT, UR17, URZ, UPT, UP0 ;  /* 0x000000ff1100728c */ /* 0x000fe4000bf06100 */
[----:B------:R-:W-:Y:S01]  /*0330*/  ULOP3.LUT UR20, UR16, 0x7, URZ, 0xc0, !UPT ;  /* 0x0000000710147892 */ /* 0x000fe2000f8ec0ff */
[----:B------:R-:W-:Y:S01]  /*0340*/  IMAD.WIDE.U32 R12, R3, UR14, R16 ;  /* 0x0000000e030c7c25 */ /* 0x000fe2000f8e0010 */
[----:B------:R-:W-:Y:S01]  /*0350*/  UMOV UR5, URZ ;  /* 0x000000ff00057c82 */ /* 0x000fe20008000000 */
[----:B------:R-:W-:-:S02]  /*0360*/  UMOV UR4, URZ ;  /* 0x000000ff00047c82 */ /* 0x000fc40008000000 */
[----:B0-----:R-:W-:Y:S02]  /*0370*/  IMAD R4, R3, UR15, R13 ;  /* 0x0000000f03047c24 */ /* 0x001fe4000f8e020d */
[----:B------:R-:W-:Y:S05]  /*0380*/  BRA.U !UP0, `(.L_x_28) ;  /* 0x0000001508a87547 */ /* 0x000fea000b800000 */
[----:B------:R-:W0:Y:S01]  /*0390*/  S2UR UR8, SR_CgaCtaId ;  /* 0x00000000000879c3 */ /* 0x000e220000008800 */
[----:B------:R-:W2:Y:S01]  /*03a0*/  LDCU UR4, c[0x0][0x39c] ;  /* 0x00007380ff0477ac */ /* 0x000ea20008000800 */
[C---:B------:R-:W-:Y:S02]  /*03b0*/  LEA R5, P0, R14.reuse, 0x3, 0x1 ;  /* 0x000000030e057811 */ /* 0x040fe400078008ff */
[----:B------:R-:W-:Y:S01]  /*03c0*/  MOV R24, RZ ;  /* 0x000000ff00187202 */ /* 0x000fe20000000f00 */
[----:B------:R-:W-:Y:S01]  /*03d0*/  ULOP3.LUT UR5, UR16, 0xfffffff8, URZ, 0xc0, !UPT ;  /* 0xfffffff810057892 */ /* 0x000fe2000f8ec0ff */
[----:B------:R-:W-:Y:S01]  /*03e0*/  LEA.HI.X R6, R14, RZ, RZ, 0x1, P0 ;  /* 0x000000ff0e067211 */ /* 0x000fe200000f0cff */
[----:B------:R-:W-:Y:S01]  /*03f0*/  UMOV UR9, 0x400 ;  /* 0x0000040000097882 */ /* 0x000fe20000000000 */
[----:B------:R-:W3:Y:S01]  /*0400*/  LDCU UR26, c[0x0][0x398] ;  /* 0x00007300ff1a77ac */ /* 0x000ee20008000800 */
[----:B------:R-:W4:Y:S01]  /*0410*/  LDCU UR24, c[0x0][0x3b4] ;  /* 0x00007680ff1877ac */ /* 0x000f220008000800 */
[----:B------:R-:W1:Y:S01]  /*0420*/  LDCU UR25, c[0x0][0x3b0] ;  /* 0x00007600ff1977ac */ /* 0x000e620008000800 */
[----:B------:R-:W1:Y:S01]  /*0430*/  LDCU.64 UR12, c[0x0][0x3b0] ;  /* 0x00007600ff0c77ac */ /* 0x000e620008000a00 */
[----:B------:R-:W1:Y:S01]  /*0440*/  LDCU.64 UR22, c[0x0][0x380] ;  /* 0x00007000ff1677ac */ /* 0x000e620008000a00 */
[----:B0-----:R-:W-:Y:S01]  /*0450*/  ULEA UR9, UR8, UR9, 0x18 ;  /* 0x0000000908097291 */ /* 0x001fe2000f8ec0ff */
[----:B------:R-:W-:Y:S01]  /*0460*/  UMOV UR10, UR5 ;  /* 0x00000005000a7c82 */ /* 0x000fe20008000000 */
[----:B--23--:R-:W-:-:S10]  /*0470*/  UMOV UR11, UR4 ;  /* 0x00000004000b7c82 */ /* 0x00cfd40008000000 */
.L_x_53:
[----:B------:R-:W-:Y:S01]  /*0480*/  IADD3 R10, P0, PT, R5, -0x3, RZ ;  /* 0xfffffffd050a7810 */ /* 0x000fe20007f1e0ff */
[----:B------:R-:W-:Y:S03]  /*0490*/  BSSY.RECONVERGENT B0, `(.L_x_29) ;  /* 0x000001d000007945 */ /* 0x000fe60003800200 */
[----:B------:R-:W-:-:S04]  /*04a0*/  IADD3.X R7, PT, PT, R6, -0x1, RZ, P0, !PT ;  /* 0xffffffff06077810 */ /* 0x000fc800007fe4ff */
[----:B----4-:R-:W-:-:S04]  /*04b0*/  LOP3.LUT R8, R7, UR24, RZ, 0xfc, !PT ;  /* 0x0000001807087c12 */ /* 0x010fc8000f8efcff */
[----:B------:R-:W-:-:S13]  /*04c0*/  ISETP.NE.U32.AND P0, PT, R8, RZ, PT ;  /* 0x000000ff0800720c */ /* 0x000fda0003f05070 */
[----:B------:R-:W-:Y:S05]  /*04d0*/  @P0 BRA `(.L_x_30) ;  /* 0x0000000000500947 */ /* 0x000fea0003800000 */
[----:B-1----:R-:W0:Y:S01]  /*04e0*/  I2F.U32.RP R7, UR25 ;  /* 0x0000001900077d06 */ /* 0x002e220008209000 */
[----:B------:R-:W-:-:S07]  /*04f0*/  ISETP.NE.U32.AND P1, PT, RZ, UR25, PT ;  /* 0x00000019ff007c0c */ /* 0x000fce000bf25070 */
[----:B0-----:R-:W0:Y:S02]  /*0500*/  MUFU.RCP R7, R7 ;  /* 0x0000000700077308 */ /* 0x001e240000001000 */
[----:B0-----:R-:W-:-:S06]  /*0510*/  VIADD R8, R7, 0xffffffe ;  /* 0x0ffffffe07087836 */ /* 0x001fcc0000000000 */
[----:B------:R0:W1:Y:S02]  /*0520*/  F2I.FTZ.U32.TRUNC.NTZ R9, R8 ;  /* 0x0000000800097305 */ /* 0x000064000021f000 */
[----:B0-----:R-:W-:Y:S02]  /*0530*/  HFMA2 R8, -RZ, RZ, 0, 0 ;  /* 0x00000000ff087431 */ /* 0x001fe400000001ff */
[----:B-1----:R-:W-:-:S04]  /*0540*/  IMAD.MOV R11, RZ, RZ, -R9 ;  /* 0x000000ffff0b7224 */ /* 0x002fc800078e0a09 */
[----:B------:R-:W-:-:S04]  /*0550*/  IMAD R11, R11, UR25, RZ ;  /* 0x000000190b0b7c24 */ /* 0x000fc8000f8e02ff */
[----:B------:R-:W-:-:S06]  /*0560*/  IMAD.HI.U32 R9, R9, R11, R8 ;  /* 0x0000000b09097227 */ /* 0x000fcc00078e0008 */
[----:B------:R-:W-:-:S04]  /*0570*/  IMAD.HI.U32 R9, R9, R10, RZ ;  /* 0x0000000a09097227 */ /* 0x000fc800078e00ff */
[----:B------:R-:W-:-:S04]  /*0580*/  IMAD.MOV R9, RZ, RZ, -R9 ;  /* 0x000000ffff097224 */ /* 0x000fc800078e0a09 */
[----:B------:R-:W-:Y:S02]  /*0590*/  IMAD R10, R9, UR25, R10 ;  /* 0x00000019090a7c24 */ /* 0x000fe4000f8e020a */
[----:B------:R-:W-:-:S03]  /*05a0*/  IMAD.MOV.U32 R9, RZ, RZ, RZ ;  /* 0x000000ffff097224 */ /* 0x000fc600078e00ff */
[----:B------:R-:W-:-:S13]  /*05b0*/  ISETP.GE.U32.AND P0, PT, R10, UR25, PT ;  /* 0x000000190a007c0c */ /* 0x000fda000bf06070 */
[----:B------:R-:W-:-:S05]  /*05c0*/  @P0 VIADD R10, R10, -UR25 ;  /* 0x800000190a0a0c36 */ /* 0x000fca0008000000 */
[----:B------:R-:W-:-:S13]  /*05d0*/  ISETP.GE.U32.AND P0, PT, R10, UR25, PT ;  /* 0x000000190a007c0c */ /* 0x000fda000bf06070 */
[----:B------:R-:W-:Y:S02]  /*05e0*/  @P0 IADD3 R10, PT, PT, R10, -UR25, RZ ;  /* 0x800000190a0a0c10 */ /* 0x000fe4000fffe0ff */
[----:B------:R-:W-:-:S05]  /*05f0*/  @!P1 LOP3.LUT R10, RZ, UR25, RZ, 0x33, !PT ;  /* 0x00000019ff0a9c12 */ /* 0x000fca000f8e33ff */
[----:B------:R-:W-:Y:S01]  /*0600*/  IMAD.MOV.U32 R8, RZ, RZ, R10 ;  /* 0x000000ffff087224 */ /* 0x000fe200078e000a */
[----:B------:R-:W-:Y:S06]  /*0610*/  BRA `(.L_x_31) ;  /* 0x0000000000107947 */ /* 0x000fec0003800000 */
.L_x_30:
[----:B------:R-:W-:Y:S02]  /*0620*/  MOV R8, R10 ;  /* 0x0000000a00087202 */ /* 0x000fe40000000f00 */
[----:B------:R-:W-:-:S07]  /*0630*/  MOV R18, 0x650 ;  /* 0x0000065000127802 */ /* 0x000fce0000000f00 */
[----:B-1----:R-:W-:Y:S05]  /*0640*/  CALL.REL.NOINC `($__internal_1_$__cuda_sm20_rem_u64) ;  /* 0x0000002c00107944 */ /* 0x002fea0003c00000 */
[----:B------:R-:W-:-:S07]  /*0650*/  IMAD.MOV.U32 R9, RZ, RZ, R7 ;  /* 0x000000ffff097224 */ /* 0x000fce00078e0007 */
.L_x_31:
[----:B------:R-:W-:Y:S05]  /*0660*/  BSYNC.RECONVERGENT B0 ;  /* 0x0000000000007941 */ /* 0x000fea0003800200 */
.L_x_29:
[----:B------:R-:W-:Y:S02]  /*0670*/  IMAD R7, R4, UR12, RZ ;  /* 0x0000000c04077c24 */ /* 0x000fe4000f8e02ff */
[----:B------:R-:W-:-:S04]  /*0680*/  IMAD.WIDE.U32 R8, R12, UR12, R8 ;  /* 0x0000000c0c087c25 */ /* 0x000fc8000f8e0008 */
[----:B------:R-:W-:Y:S01]  /*0690*/  IMAD R7, R12, UR13, R7 ;  /* 0x0000000d0c077c24 */ /* 0x000fe2000f8e0207 */
[----:B------:R-:W-:-:S03]  /*06a0*/  LEA R18, P0, R8, UR22, 0x2 ;  /* 0x0000001608127c11 */ /* 0x000fc6000f8010ff */
[----:B------:R-:W-:-:S05]  /*06b0*/  IMAD.IADD R7, R9, 0x1, R7 ;  /* 0x0000000109077824 */ /* 0x000fca00078e0207 */
[----:B------:R-:W-:Y:S01]  /*06c0*/  LEA.HI.X R19, R8, UR23, R7, 0x2, P0 ;  /* 0x0000001708137c11 */ /* 0x000fe200080f1407 */
[----:B------:R-:W-:Y:S02]  /*06d0*/  ULEA UR21, UR26, UR9, 0x2 ;  /* 0x000000091a157291 */ /* 0x000fe4000f8e10ff */
[----:B------:R-:W-:Y:S04]  /*06e0*/  LDS.128 R8, [UR9] ;  /* 0x00000009ff087984 */ /* 0x000fe80008000c00 */
[----:B------:R-:W2:Y:S01]  /*06f0*/  LDG.E R19, desc[UR18][R18.64] ;  /* 0x0000001212137981 */ /* 0x000ea2000c1e1900 */
[----:B------:R-:W-:Y:S01]  /*0700*/  IADD3 R7, P0, PT, R5, -0x2, RZ ;  /* 0xfffffffe05077810 */ /* 0x000fe20007f1e0ff */
[----:B------:R-:W-:Y:S02]  /*0710*/  BSSY.RECONVERGENT B0, `(.L_x_32) ;  /* 0x0000021000007945 */ /* 0x000fe40003800200 */
[----:B------:R-:W2:Y:S01]  /*0720*/  LDS R20, [UR21] ;  /* 0x00000015ff147984 */ /* 0x000ea20008000800 */
[----:B------:R-:W-:-:S04]  /*0730*/  IADD3.X R22, PT, PT, R6, -0x1, RZ, P0, !PT ;  /* 0xffffffff06167810 */ /* 0x000fc800007fe4ff */
[----:B------:R-:W-:-:S04]  /*0740*/  LOP3.LUT R21, R22, UR13, RZ, 0xfc, !PT ;  /* 0x0000000d16157c12 */ /* 0x000fc8000f8efcff */
[----:B------:R-:W-:Y:S01]  /*0750*/  ISETP.NE.U32.AND P0, PT, R21, RZ, PT ;  /* 0x000000ff1500720c */ /* 0x000fe20003f05070 */
[C---:B--2---:R-:W-:Y:S01]  /*0760*/  FFMA R24, R19.reuse, R20, R24 ;  /* 0x0000001413187223 */ /* 0x044fe20000000018 */
[----:B------:R-:W-:-:S11]  /*0770*/  FFMA R23, R19, R8, R23 ;  /* 0x0000000813177223 */ /* 0x000fd60000000017 */
[----:B------:R-:W-:Y:S05]  /*0780*/  @P0 BRA `(.L_x_33) ;  /* 0x00000000004c0947 */ /* 0x000fea0003800000 */
[----:B------:R-:W0:Y:S01]  /*0790*/  I2F.U32.RP R20, UR12 ;  /* 0x0000000c00147d06 */ /* 0x000e220008209000 */
[----:B------:R-:W-:Y:S01]  /*07a0*/  IMAD.MOV.U32 R18, RZ, RZ, RZ ;  /* 0x000000ffff127224 */ /* 0x000fe200078e00ff */
[----:B------:R-:W-:-:S06]  /*07b0*/  ISETP.NE.U32.AND P1, PT, RZ, UR12, PT ;  /* 0x0000000cff007c0c */ /* 0x000fcc000bf25070 */
[----:B0-----:R-:W0:Y:S02]  /*07c0*/  MUFU.RCP R20, R20 ;  /* 0x0000001400147308 */ /* 0x001e240000001000 */
[----:B0-----:R-:W-:-:S06]  /*07d0*/  IADD3 R19, PT, PT, R20, 0xffffffe, RZ ;  /* 0x0ffffffe14137810 */ /* 0x001fcc0007ffe0ff */
[----:B------:R-:W0:Y:S02]  /*07e0*/  F2I.FTZ.U32.TRUNC.NTZ R19, R19 ;  /* 0x0000001300137305 */ /* 0x000e24000021f000 */
[----:B0-----:R-:W-:-:S04]  /*07f0*/  IMAD.MOV R21, RZ, RZ, -R19 ;  /* 0x000000ffff157224 */ /* 0x001fc800078e0a13 */
[----:B------:R-:W-:-:S04]  /*0800*/  IMAD R21, R21, UR12, RZ ;  /* 0x0000000c15157c24 */ /* 0x000fc8000f8e02ff */
[----:B------:R-:W-:-:S04]  /*0810*/  IMAD.HI.U32 R8, R19, R21, R18 ;  /* 0x0000001513087227 */ /* 0x000fc800078e0012 */
[----:B------:R-:W-:Y:S02]  /*0820*/  HFMA2 R19, -RZ, RZ, 0, 0 ;  /* 0x00000000ff137431 */ /* 0x000fe400000001ff */
[----:B------:R-:W-:-:S05]  /*0830*/  IMAD.HI.U32 R8, R8, R7, RZ ;  /* 0x0000000708087227 */ /* 0x000fca00078e00ff */
[----:B------:R-:W-:-:S05]  /*0840*/  IADD3 R8, PT, PT, -R8, RZ, RZ ;  /* 0x000000ff08087210 */ /* 0x000fca0007ffe1ff */
[----:B------:R-:W-:-:S05]  /*0850*/  IMAD R18, R8, UR12, R7 ;  /* 0x0000000c08127c24 */ /* 0x000fca000f8e0207 */
[----:B------:R-:W-:-:S13]  /*0860*/  ISETP.GE.U32.AND P0, PT, R18, UR12, PT ;  /* 0x0000000c12007c0c */ /* 0x000fda000bf06070 */
[----:B------:R-:W-:-:S05]  /*0870*/  @P0 VIADD R18, R18, -UR12 ;  /* 0x8000000c12120c36 */ /* 0x000fca0008000000 */
[----:B------:R-:W-:-:S13]  /*0880*/  ISETP.GE.U32.AND P0, PT, R18, UR12, PT ;  /* 0x0000000c12007c0c */ /* 0x000fda000bf06070 */
[----:B------:R-:W-:Y:S01]  /*0890*/  @P0 VIADD R18, R18, -UR12 ;  /* 0x8000000c12120c36 */ /* 0x000fe20008000000 */
[----:B------:R-:W-:Y:S01]  /*08a0*/  @!P1 LOP3.LUT R18, RZ, UR12, RZ, 0x33, !PT ;  /* 0x0000000cff129c12 */ /* 0x000fe2000f8e33ff */
[----:B------:R-:W-:Y:S06]  /*08b0*/  BRA `(.L_x_34) ;  /* 0x0000000000187947 */ /* 0x000fec0003800000 */
.L_x_33:
[----:B------:R-:W-:Y:S01]  /*08c0*/  IMAD.MOV.U32 R8, RZ, RZ, R7 ;  /* 0x000000ffff087224 */ /* 0x000fe200078e0007 */
[----:B------:R-:W-:Y:S01]  /*08d0*/  MOV R18, 0x900 ;  /* 0x0000090000127802 */ /* 0x000fe20000000f00 */
[----:B------:R-:W-:-:S07]  /*08e0*/  IMAD.MOV.U32 R7, RZ, RZ, R22 ;  /* 0x000000ffff077224 */ /* 0x000fce00078e0016 */
[----:B------:R-:W-:Y:S05]  /*08f0*/  CALL.REL.NOINC `($__internal_1_$__cuda_sm20_rem_u64) ;  /* 0x0000002800647944 */ /* 0x000fea0003c00000 */
[----:B------:R-:W-:Y:S01]  /*0900*/  MOV R18, R8 ;  /* 0x0000000800127202 */ /* 0x000fe20000000f00 */
[----:B------:R-:W-:-:S07]  /*0910*/  IMAD.MOV.U32 R19, RZ, RZ, R7 ;  /* 0x000000ffff137224 */ /* 0x000fce00078e0007 */
.L_x_34:
[----:B------:R-:W-:Y:S05]  /*0920*/  BSYNC.RECONVERGENT B0 ;  /* 0x0000000000007941 */ /* 0x000fea0003800200 */
.L_x_32:
[----:B------:R-:W-:Y:S01]  /*0930*/  MOV R21, R19 ;  /* 0x0000001300157202 */ /* 0x000fe20000000f00 */
[----:B------:R-:W-:Y:S02]  /*0940*/  IMAD R7, R4, UR12, RZ ;  /* 0x0000000c04077c24 */ /* 0x000fe4000f8e02ff */
[----:B------:R-:W-:Y:S02]  /*0950*/  IMAD.MOV.U32 R20, RZ, RZ, R18 ;  /* 0x000000ffff147224 */ /* 0x000fe400078e0012 */
[C---:B------:R-:W-:Y:S02]  /*0960*/  IMAD R7, R12.reuse, UR13, R7 ;  /* 0x0000000d0c077c24 */ /* 0x040fe4000f8e0207 */
[----:B------:R-:W-:-:S04]  /*0970*/  IMAD.WIDE.U32 R20, R12, UR12, R20 ;  /* 0x0000000c0c147c25 */ /* 0x000fc8000f8e0014 */
[----:B------:R-:W-:Y:S01]  /*0980*/  IMAD.IADD R7, R7, 0x1, R21 ;  /* 0x0000000107077824 */ /* 0x000fe200078e0215 */
[----:B------:R-:W-:-:S04]  /*0990*/  LEA R18, P0, R20, UR22, 0x2 ;  /* 0x0000001614127c11 */ /* 0x000fc8000f8010ff */
[----:B------:R-:W-:Y:S02]  /*09a0*/  LEA.HI.X R19, R20, UR23, R7, 0x2, P0 ;  /* 0x0000001714137c11 */ /* 0x000fe400080f1407 */
[----:B------:R-:W0:Y:S04]  /*09b0*/  LDS R7, [UR21+0x4] ;  /* 0x00000415ff077984 */ /* 0x000e280008000800 */
[----:B------:R-:W2:Y:S01]  /*09c0*/  LDG.E R19, desc[UR18][R18.64] ;  /* 0x0000001212137981 */ /* 0x000ea2000c1e1900 */
[----:B------:R-:W-:Y:S01]  /*09d0*/  IADD3 R8, P0, PT, R5, -0x1, RZ ;  /* 0xffffffff05087810 */ /* 0x000fe20007f1e0ff */
[----:B------:R-:W-:Y:S03]  /*09e0*/  BSSY.RECONVERGENT B0, `(.L_x_35) ;  /* 0x000001f000007945 */ /* 0x000fe60003800200 */
[----:B------:R-:W-:-:S04]  /*09f0*/  IADD3.X R21, PT, PT, R6, -0x1, RZ, P0, !PT ;  /* 0xffffffff06157810 */ /* 0x000fc800007fe4ff */
[----:B------:R-:W-:-:S04]  /*0a00*/  LOP3.LUT R20, R21, UR13, RZ, 0xfc, !PT ;  /* 0x0000000d15147c12 */ /* 0x000fc8000f8efcff */
[----:B------:R-:W-:Y:S01]  /*0a10*/  ISETP.NE.U32.AND P0, PT, R20, RZ, PT ;  /* 0x000000ff1400720c */ /* 0x000fe20003f05070 */
[----:B--2---:R-:W-:Y:S01]  /*0a20*/  FFMA R9, R9, R19, R23 ;  /* 0x0000001309097223 */ /* 0x004fe20000000017 */
[----:B0-----:R-:W-:-:S11]  /*0a30*/  FFMA R24, R19, R7, R24 ;  /* 0x0000000713187223 */ /* 0x001fd60000000018 */
[----:B------:R-:W-:Y:S05]  /*0a40*/  @P0 BRA `(.L_x_36) ;  /* 0x00000000004c0947 */ /* 0x000fea0003800000 */
[----:B------:R-:W0:Y:S01]  /*0a50*/  I2F.U32.RP R20, UR12 ;  /* 0x0000000c00147d06 */ /* 0x000e220008209000 */
[----:B------:R-:W-:Y:S01]  /*0a60*/  IMAD.MOV.U32 R18, RZ, RZ, RZ ;  /* 0x000000ffff127224 */ /* 0x000fe200078e00ff */
[----:B------:R-:W-:-:S06]  /*0a70*/  ISETP.NE.U32.AND P1, PT, RZ, UR12, PT ;  /* 0x0000000cff007c0c */ /* 0x000fcc000bf25070 */
[----:B0-----:R-:W0:Y:S02]  /*0a80*/  MUFU.RCP R20, R20 ;  /* 0x0000001400147308 */ /* 0x001e240000001000 */
[----:B0-----:R-:W-:-:S06]  /*0a90*/  VIADD R19, R20, 0xffffffe ;  /* 0x0ffffffe14137836 */ /* 0x001fcc0000000000 */
[----:B------:R-:W0:Y:S02]  /*0aa0*/  F2I.FTZ.U32.TRUNC.NTZ R19, R19 ;  /* 0x0000001300137305 */ /* 0x000e24000021f000 */
[----:B0-----:R-:W-:-:S05]  /*0ab0*/  IADD3 R7, PT, PT, RZ, -R19, RZ ;  /* 0x80000013ff077210 */ /* 0x001fca0007ffe0ff */
[----:B------:R-:W-:-:S04]  /*0ac0*/  IMAD R7, R7, UR12, RZ ;  /* 0x0000000c07077c24 */ /* 0x000fc8000f8e02ff */
[----:B------:R-:W-:-:S04]  /*0ad0*/  IMAD.HI.U32 R7, R19, R7, R18 ;  /* 0x0000000713077227 */ /* 0x000fc800078e0012 */
[----:B------:R-:W-:Y:S02]  /*0ae0*/  IMAD.MOV.U32 R19, RZ, RZ, RZ ;  /* 0x000000ffff137224 */ /* 0x000fe400078e00ff */
        /* <DEDUP_REMOVED lines=9> */
.L_x_36:
[----:B------:R-:W-:Y:S02]  /*0b80*/  MOV R7, R21 ;  /* 0x0000001500077202 */ /* 0x000fe40000000f00 */
[----:B------:R-:W-:-:S07]  /*0b90*/  MOV R18, 0xbb0 ;  /* 0x00000bb000127802 */ /* 0x000fce0000000f00 */
[----:B------:R-:W-:Y:S05]  /*0ba0*/  CALL.REL.NOINC `($__internal_1_$__cuda_sm20_rem_u64) ;  /* 0x0000002400b87944 */ /* 0x000fea0003c00000 */
[----:B------:R-:W-:Y:S02]  /*0bb0*/  IMAD.MOV.U32 R18, RZ, RZ, R8 ;  /* 0x000000ffff127224 */ /* 0x000fe400078e0008 */
[----:B------:R-:W-:-:S07]  /*0bc0*/  IMAD.MOV.U32 R19, RZ, RZ, R7 ;  /* 0x000000ffff137224 */ /* 0x000fce00078e0007 */
.L_x_37:
[----:B------:R-:W-:Y:S05]  /*0bd0*/  BSYNC.RECONVERGENT B0 ;  /* 0x0000000000007941 */ /* 0x000fea0003800200 */
.L_x_35:
        /* <DEDUP_REMOVED lines=8> */
[----:B------:R-:W-:Y:S01]  /*0c60*/  LOP3.LUT R8, R6, UR13, RZ, 0xfc, !PT ;  /* 0x0000000d06087c12 */ /* 0x000fe2000f8efcff */
[----:B------:R-:W-:Y:S03]  /*0c70*/  BSSY.RECONVERGENT B0, `(.L_x_38) ;  /* 0x000001e000007945 */ /* 0x000fe60003800200 */
[----:B------:R-:W-:Y:S01]  /*0c80*/  ISETP.NE.U32.AND P0, PT, R8, RZ, PT ;  /* 0x000000ff0800720c */ /* 0x000fe20003f05070 */
[----:B--2---:R-:W-:Y:S01]  /*0c90*/  FFMA R9, R10, R21, R9 ;  /* 0x000000150a097223 */ /* 0x004fe20000000009 */
[----:B0-----:R-:W-:-:S11]  /*0ca0*/  FFMA R24, R21, R7, R24 ;  /* 0x0000000715187223 */ /* 0x001fd60000000018 */
[----:B------:R-:W-:Y:S05]  /*0cb0*/  @P0 BRA `(.L_x_39) ;  /* 0x00000000004c0947 */ /* 0x000fea0003800000 */
[----:B------:R-:W0:Y:S01]  /*0cc0*/  I2F.U32.RP R8, UR12 ;  /* 0x0000000c00087d06 */ /* 0x000e220008209000 */
[----:B------:R-:W-:Y:S01]  /*0cd0*/  HFMA2 R18, -RZ, RZ, 0, 0 ;  /* 0x00000000ff127431 */ /* 0x000fe200000001ff */
[----:B------:R-:W-:-:S06]  /*0ce0*/  ISETP.NE.U32.AND P1, PT, RZ, UR12, PT ;  /* 0x0000000cff007c0c */ /* 0x000fcc000bf25070 */
[----:B0-----:R-:W0:Y:S02]  /*0cf0*/  MUFU.RCP R8, R8 ;  /* 0x0000000800087308 */ /* 0x001e240000001000 */
[----:B0-----:R-:W-:-:S06]  /*0d00*/  VIADD R19, R8, 0xffffffe ;  /* 0x0ffffffe08137836 */ /* 0x001fcc0000000000 */
[----:B------:R-:W0:Y:S02]  /*0d10*/  F2I.FTZ.U32.TRUNC.NTZ R19, R19 ;  /* 0x0000001300137305 */ /* 0x000e24000021f000 */
[----:B0-----:R-:W-:-:S04]  /*0d20*/  IMAD.MOV R7, RZ, RZ, -R19 ;  /* 0x000000ffff077224 */ /* 0x001fc800078e0a13 */
[----:B------:R-:W-:-:S04]  /*0d30*/  IMAD R7, R7, UR12, RZ ;  /* 0x0000000c07077c24 */ /* 0x000fc8000f8e02ff */
[----:B------:R-:W-:-:S04]  /*0d40*/  IMAD.HI.U32 R18, R19, R7, R18 ;  /* 0x0000000713127227 */ /* 0x000fc800078e0012 */
[----:B------:R-:W-:Y:S02]  /*0d50*/  IMAD.MOV.U32 R19, RZ, RZ, RZ ;  /* 0x000000ffff137224 */ /* 0x000fe400078e00ff */
[----:B------:R-:W-:-:S04]  /*0d60*/  IMAD.HI.U32 R7, R18, R5, RZ ;  /* 0x0000000512077227 */ /* 0x000fc800078e00ff */
[----:B------:R-:W-:-:S04]  /*0d70*/  IMAD.MOV R18, RZ, RZ, -R7 ;  /* 0x000000ffff127224 */ /* 0x000fc800078e0a07 */
[----:B------:R-:W-:-:S05]  /*0d80*/  IMAD R18, R18, UR12, R5 ;  /* 0x0000000c12127c24 */ /* 0x000fca000f8e0205 */
[----:B------:R-:W-:-:S13]  /*0d90*/  ISETP.GE.U32.AND P0, PT, R18, UR12, PT ;  /* 0x0000000c12007c0c */ /* 0x000fda000bf06070 */
[----:B------:R-:W-:-:S05]  /*0da0*/  @P0 VIADD R18, R18, -UR12 ;  /* 0x8000000c12120c36 */ /* 0x000fca0008000000 */
[----:B------:R-:W-:-:S13]  /*0db0*/  ISETP.GE.U32.AND P0, PT, R18, UR12, PT ;  /* 0x0000000c12007c0c */ /* 0x000fda000bf06070 */
[----:B------:R-:W-:Y:S02]  /*0dc0*/  @P0 IADD3 R18, PT, PT, R18, -UR12, RZ ;  /* 0x8000000c12120c10 */ /* 0x000fe4000fffe0ff */
[----:B------:R-:W-:Y:S01]  /*0dd0*/  @!P1 LOP3.LUT R18, RZ, UR12, RZ, 0x33, !PT ;  /* 0x0000000cff129c12 */ /* 0x000fe2000f8e33ff */
[----:B------:R-:W-:Y:S06]  /*0de0*/  BRA `(.L_x_40) ;  /* 0x0000000000187947 */ /* 0x000fec0003800000 */
.L_x_39:
[----:B------:R-:W-:Y:S01]  /*0df0*/  IMAD.MOV.U32 R8, RZ, RZ, R5 ;  /* 0x000000ffff087224 */ /* 0x000fe200078e0005 */
[----:B------:R-:W-:Y:S02]  /*0e00*/  MOV R7, R6 ;  /* 0x0000000600077202 */ /* 0x000fe40000000f00 */
[----:B------:R-:W-:-:S07]  /*0e10*/  MOV R18, 0xe30 ;  /* 0x00000e3000127802 */ /* 0x000fce0000000f00 */
[----:B------:R-:W-:Y:S05]  /*0e20*/  CALL.REL.NOINC `($__internal_1_$__cuda_sm20_rem_u64) ;  /* 0x0000002400187944 */ /* 0x000fea0003c00000 */
[----:B------:R-:W-:Y:S02]  /*0e30*/  IMAD.MOV.U32 R18, RZ, RZ, R8 ;  /* 0x000000ffff127224 */ /* 0x000fe400078e0008 */
[----:B------:R-:W-:-:S07]  /*0e40*/  IMAD.MOV.U32 R19, RZ, RZ, R7 ;  /* 0x000000ffff137224 */ /* 0x000fce00078e0007 */
.L_x_40:
[----:B------:R-:W-:Y:S05]  /*0e50*/  BSYNC.RECONVERGENT B0 ;  /* 0x0000000000007941 */ /* 0x000fea0003800200 */
.L_x_38:
        /* <DEDUP_REMOVED lines=19> */
[----:B0-----:R-:W-:Y:S02]  /*0f90*/  VIADD R10, R9, 0xffffffe ;  /* 0x0ffffffe090a7836 */ /* 0x001fe40000000000 */
[----:B------:R-:W-:-:S04]  /*0fa0*/  IMAD.MOV.U32 R9, RZ, RZ, RZ ;  /* 0x000000ffff097224 */ /* 0x000fc800078e00ff */
[----:B------:R0:W1:Y:S02]  /*0fb0*/  F2I.FTZ.U32.TRUNC.NTZ R11, R10 ;  /* 0x0000000a000b7305 */ /* 0x000064000021f000 */
[----:B0-----:R-:W-:Y:S01]  /*0fc0*/  IMAD.MOV.U32 R10, RZ, RZ, RZ ;  /* 0x000000ffff0a7224 */ /* 0x001fe200078e00ff */
[----:B-1----:R-:W-:-:S05]  /*0fd0*/  IADD3 R7, PT, PT, RZ, -R11, RZ ;  /* 0x8000000bff077210 */ /* 0x002fca0007ffe0ff */
        /* <DEDUP_REMOVED lines=11> */
.L_x_42:
[----:B------:R-:W-:Y:S02]  /*1090*/  MOV R7, R18 ;  /* 0x0000001200077202 */ /* 0x000fe40000000f00 */
[----:B------:R-:W-:-:S07]  /*10a0*/  MOV R18, 0x10c0 ;  /* 0x000010c000127802 */ /* 0x000fce0000000f00 */
[----:B------:R-:W-:Y:S05]  /*10b0*/  CALL.REL.NOINC `($__internal_1_$__cuda_sm20_rem_u64) ;  /* 0x0000002000747944 */ /* 0x000fea0003c00000 */
[----:B------:R-:W-:-:S07]  /*10c0*/  IMAD.MOV.U32 R9, RZ, RZ, R7 ;  /* 0x000000ffff097224 */ /* 0x000fce00078e0007 */
.L_x_43:
[----:B------:R-:W-:Y:S05]  /*10d0*/  BSYNC.RECONVERGENT B0 ;  /* 0x0000000000007941 */ /* 0x000fea0003800200 */
.L_x_41:
[----:B------:R-:W-:Y:S01]  /*10e0*/  IMAD R7, R4, UR12, RZ ;  /* 0x0000000c04077c24 */ /* 0x000fe2000f8e02ff */
[----:B------:R-:W0:Y:S01]  /*10f0*/  LDS R20, [UR21+0x10] ;  /* 0x00001015ff147984 */ /* 0x000e220008000800 */
[----:B------:R-:W-:-:S04]  /*1100*/  IMAD.WIDE.U32 R8, R12, UR12, R8 ;  /* 0x0000000c0c087c25 */ /* 0x000fc8000f8e0008 */
[----:B------:R-:W-:Y:S01]  /*1110*/  IMAD R7, R12, UR13, R7 ;  /* 0x0000000d0c077c24 */ /* 0x000fe2000f8e0207 */
[----:B------:R-:W-:-:S03]  /*1120*/  LEA R18, P0, R8, UR22, 0x2 ;  /* 0x0000001608127c11 */ /* 0x000fc6000f8010ff */
[----:B------:R-:W-:-:S05]  /*1130*/  IMAD.IADD R7, R7, 0x1, R9 ;  /* 0x0000000107077824 */ /* 0x000fca00078e0209 */
[----:B------:R-:W-:Y:S02]  /*1140*/  LEA.HI.X R19, R8, UR23, R7, 0x2, P0 ;  /* 0x0000001708137c11 */ /* 0x000fe400080f1407 */
[----:B------:R-:W1:Y:S04]  /*1150*/  LDS.128 R8, [UR9+0x10] ;  /* 0x00001009ff087984 */ /* 0x000e680008000c00 */
[----:B------:R-:W0:Y:S01]  /*1160*/  LDG.E R19, desc[UR18][R18.64] ;  /* 0x0000001212137981 */ /* 0x000e22000c1e1900 */
[----:B------:R-:W-:Y:S01]  /*1170*/  IADD3 R7, P0, PT, R5, 0x2, RZ ;  /* 0x0000000205077810 */ /* 0x000fe20007f1e0ff */
[----:B------:R-:W-:Y:S03]  /*1180*/  BSSY.RECONVERGENT B0, `(.L_x_44) ;  /* 0x0000020000007945 */ /* 0x000fe60003800200 */
[----:B------:R-:W-:-:S04]  /*1190*/  IADD3.X R22, PT, PT, RZ, R6, RZ, P0, !PT ;  /* 0x00000006ff167210 */ /* 0x000fc800007fe4ff */
[----:B------:R-:W-:-:S04]  /*11a0*/  LOP3.LUT R21, R22, UR13, RZ, 0xfc, !PT ;  /* 0x0000000d16157c12 */ /* 0x000fc8000f8efcff */
[----:B------:R-:W-:Y:S01]  /*11b0*/  ISETP.NE.U32.AND P0, PT, R21, RZ, PT ;  /* 0x000000ff1500720c */ /* 0x000fe20003f05070 */
[C---:B0-----:R-:W-:Y:S01]  /*11c0*/  FFMA R24, R19.reuse, R20, R24 ;  /* 0x0000001413187223 */ /* 0x041fe20000000018 */
[----:B-1----:R-:W-:-:S11]  /*11d0*/  FFMA R23, R19, R8, R23 ;  /* 0x0000000813177223 */ /* 0x002fd60000000017 */
        /* <DEDUP_REMOVED lines=20> */
.L_x_45:
[----:B------:R-:W-:Y:S01]  /*1320*/  IMAD.MOV.U32 R8, RZ, RZ, R7 ;  /* 0x000000ffff087224 */ /* 0x000fe200078e0007 */
[----:B------:R-:W-:Y:S02]  /*1330*/  MOV R7, R22 ;  /* 0x0000001600077202 */ /* 0x000fe40000000f00 */
[----:B------:R-:W-:-:S07]  /*1340*/  MOV R18, 0x1360 ;  /* 0x0000136000127802 */ /* 0x000fce0000000f00 */
[----:B------:R-:W-:Y:S05]  /*1350*/  CALL.REL.NOINC `($__internal_1_$__cuda_sm20_rem_u64) ;  /* 0x0000001c00cc7944 */ /* 0x000fea0003c00000 */
[----:B------:R-:W-:Y:S02]  /*1360*/  IMAD.MOV.U32 R18, RZ, RZ, R8 ;  /* 0x000000ffff127224 */ /* 0x000fe400078e0008 */
[----:B------:R-:W-:-:S07]  /*1370*/  IMAD.MOV.U32 R19, RZ, RZ, R7 ;  /* 0x000000ffff137224 */ /* 0x000fce00078e0007 */
.L_x_46:
[----:B------:R-:W-:Y:S05]  /*1380*/  BSYNC.RECONVERGENT B0 ;  /* 0x0000000000007941 */ /* 0x000fea0003800200 */
.L_x_44:
        /* <DEDUP_REMOVED lines=37> */
.L_x_48:
[----:B------:R-:W-:Y:S01]  /*15e0*/  IMAD.MOV.U32 R7, RZ, RZ, R21 ;  /* 0x000000ffff077224 */ /* 0x000fe200078e0015 */
[----:B------:R-:W-:-:S07]  /*15f0*/  MOV R18, 0x1610 ;  /* 0x0000161000127802 */ /* 0x000fce0000000f00 */
[----:B------:R-:W-:Y:S05]  /*1600*/  CALL.REL.NOINC `($__internal_1_$__cuda_sm20_rem_u64) ;  /* 0x0000001c00207944 */ /* 0x000fea0003c00000 */
[----:B------:R-:W-:Y:S01]  /*1610*/  MOV R18, R8 ;  /* 0x0000000800127202 */ /* 0x000fe20000000f00 */
[----:B------:R-:W-:-:S07]  /*1620*/  IMAD.MOV.U32 R19, RZ, RZ, R7 ;  /* 0x000000ffff137224 */ /* 0x000fce00078e0007 */
.L_x_49:
[----:B------:R-:W-:Y:S05]  /*1630*/  BSYNC.RECONVERGENT B0 ;  /* 0x0000000000007941 */ /* 0x000fea0003800200 */
.L_x_47:
        /* <DEDUP_REMOVED lines=20> */
[----:B0-----:R-:W-:-:S06]  /*1780*/  IADD3 R19, PT, PT, R10, 0xffffffe, RZ ;  /* 0x0ffffffe0a137810 */ /* 0x001fcc0007ffe0ff */
        /* <DEDUP_REMOVED lines=14> */
.L_x_51:
[----:B------:R-:W-:Y:S01]  /*1870*/  IMAD.MOV.U32 R7, RZ, RZ, R19 ;  /* 0x000000ffff077224 */ /* 0x000fe200078e0013 */
[----:B------:R-:W-:-:S07]  /*1880*/  MOV R18, 0x18a0 ;  /* 0x000018a000127802 */ /* 0x000fce0000000f00 */
[----:B------:R-:W-:Y:S05]  /*1890*/  CALL.REL.NOINC `($__internal_1_$__cuda_sm20_rem_u64) ;  /* 0x00000018007c7944 */ /* 0x000fea0003c00000 */
[----:B------:R-:W-:Y:S01]  /*18a0*/  MOV R18, R8 ;  /* 0x0000000800127202 */ /* 0x000fe20000000f00 */
[----:B------:R-:W-:-:S07]  /*18b0*/  IMAD.MOV.U32 R19, RZ, RZ, R7 ;  /* 0x000000ffff137224 */ /* 0x000fce00078e0007 */
.L_x_52:
[----:B------:R-:W-:Y:S05]  /*18c0*/  BSYNC.RECONVERGENT B0 ;  /* 0x0000000000007941 */ /* 0x000fea0003800200 */
.L_x_50:
[----:B------:R-:W-:Y:S01]  /*18d0*/  UMOV UR8, UR12 ;  /* 0x0000000c00087c82 */ /* 0x000fe20008000000 */
[----:B------:R-:W-:Y:S01]  /*18e0*/  MOV R7, UR13 ;  /* 0x0000000d00077c02 */ /* 0x000fe20008000f00 */
[----:B------:R-:W-:Y:S01]  /*18f0*/  IMAD R8, R4, UR8, RZ ;  /* 0x0000000804087c24 */ /* 0x000fe2000f8e02ff */
[----:B------:R-:W-:Y:S01]  /*1900*/  MOV R21, R19 ;  /* 0x0000001300157202 */ /* 0x000fe20000000f00 */
[----:B------:R-:W-:Y:S02]  /*1910*/  IMAD.MOV.U32 R20, RZ, RZ, R18 ;  /* 0x000000ffff147224 */ /* 0x000fe400078e0012 */
[C---:B------:R-:W-:Y:S02]  /*1920*/  IMAD R19, R12.reuse, R7, R8 ;  /* 0x000000070c137224 */ /* 0x040fe400078e0208 */
[----:B------:R-:W-:Y:S01]  /*1930*/  IMAD.WIDE.U32 R20, R12, UR8, R20 ;  /* 0x000000080c147c25 */ /* 0x000fe2000f8e0014 */
[----:B------:R-:W0:Y:S03]  /*1940*/  LDS R8, [UR21+0x1c] ;  /* 0x00001c15ff087984 */ /* 0x000e260008000800 */
[----:B------:R-:W-:Y:S01]  /*1950*/  IMAD.IADD R19, R19, 0x1, R21 ;  /* 0x0000000113137824 */ /* 0x000fe200078e0215 */
[----:B------:R-:W-:-:S04]  /*1960*/  LEA R18, P0, R20, UR22, 0x2 ;  /* 0x0000001614127c11 */ /* 0x000fc8000f8010ff */
[----:B------:R-:W-:-:S06]  /*1970*/  LEA.HI.X R19, R20, UR23, R19, 0x2, P0 ;  /* 0x0000001714137c11 */ /* 0x000fcc00080f1413 */
        /* <DEDUP_REMOVED lines=11> */
.L_x_28:
[----:B------:R-:W-:-:S04]  /*1a30*/  UISETP.NE.U32.AND UP0, UPT, UR20, URZ, UPT ;  /* 0x000000ff1400728c */ /* 0x000fc8000bf05070 */
[----:B------:R-:W-:-:S09]  /*1a40*/  UISETP.NE.AND.EX UP0, UPT, URZ, URZ, UPT, UP0 ;  /* 0x000000ffff00728c */ /* 0x000fd2000bf05300 */
[----:B------:R-:W-:Y:S05]  /*1a50*/  BRA.U !UP0, `(.L_x_27) ;  /* 0x0000001508c87547 */ /* 0x000fea000b800000 */
[----:B------:R-:W0:Y:S01]  /*1a60*/  LDCU UR10, c[0x0][0x398] ;  /* 0x00007300ff0a77ac */ /* 0x000e220008000800 */
[----:B------:R-:W-:Y:S01]  /*1a70*/  IMAD.SHL.U32 R10, R14, 0x2, RZ ;  /* 0x000000020e0a7824 */ /* 0x000fe200078e00ff */
[----:B------:R-:W-:Y:S01]  /*1a80*/  SHF.R.U32.HI R9, RZ, 0x1f, R14 ;  /* 0x0000001fff097819 */ /* 0x000fe2000001160e */
[----:B------:R-:W-:-:S04]  /*1a90*/  UISETP.GE.U32.AND UP0, UPT, UR20, 0x4, UPT ;  /* 0x000000041400788c */ /* 0x000fc8000bf06070 */
[----:B------:R-:W-:Y:S02]  /*1aa0*/  UISETP.GE.U32.AND.EX UP0, UPT, URZ, URZ, UPT, UP0 ;  /* 0x000000ffff00728c */ /* 0x000fe4000bf06100 */
[----:B0-----:R-:W-:-:S07]  /*1ab0*/  ULOP3.LUT UR10, UR10, 0x3, URZ, 0xc0, !UPT ;  /* 0x000000030a0a7892 */ /* 0x001fce000f8ec0ff */
[----:B------:R-:W-:Y:S05]  /*1ac0*/  BRA.U !UP0, `(.L_x_54) ;  /* 0x0000000d08107547 */ /* 0x000fea000b800000 */
[----:B------:R-:W-:Y:S01]  /*1ad0*/  IADD3 R6, P0, PT, R10, UR5, RZ ;  /* 0x000000050a067c10 */ /* 0x000fe2000ff1e0ff */
[----:B------:R-:W-:Y:S03]  /*1ae0*/  BSSY.RECONVERGENT B0, `(.L_x_55) ;  /* 0x000001e000007945 */ /* 0x000fe60003800200 */
[----:B------:R-:W-:-:S04]  /*1af0*/  IADD3.X R5, PT, PT, R9, UR4, RZ, P0, !PT ;  /* 0x0000000409057c10 */ /* 0x000fc800087fe4ff */
[----:B------:R-:W-:-:S04]  /*1b00*/  LOP3.LUT R7, R5, R7, RZ, 0xfc, !PT ;  /* 0x0000000705077212 */ /* 0x000fc800078efcff */
[----:B------:R-:W-:-:S13]  /*1b10*/  ISETP.NE.U32.AND P0, PT, R7, RZ, PT ;  /* 0x000000ff0700720c */ /* 0x000fda0003f05070 */
        /* <DEDUP_REMOVED lines=20> */
.L_x_56:
[----:B------:R-:W-:Y:S01]  /*1c60*/  IMAD.MOV.U32 R8, RZ, RZ, R6 ;  /* 0x000000ffff087224 */ /* 0x000fe200078e0006 */
[----:B------:R-:W-:Y:S02]  /*1c70*/  MOV R7, R5 ;  /* 0x0000000500077202 */ /* 0x000fe40000000f00 */
[----:B------:R-:W-:-:S07]  /*1c80*/  MOV R18, 0x1ca0 ;  /* 0x00001ca000127802 */ /* 0x000fce0000000f00 */
[----:B-1----:R-:W-:Y:S05]  /*1c90*/  CALL.REL.NOINC `($__internal_1_$__cuda_sm20_rem_u64) ;  /* 0x00000014007c7944 */ /* 0x002fea0003c00000 */
[----:B------:R-:W-:Y:S01]  /*1ca0*/  IMAD.MOV.U32 R18, RZ, RZ, R8 ;  /* 0x000000ffff127224 */ /* 0x000fe200078e0008 */
[----:B------:R-:W-:-:S07]  /*1cb0*/  MOV R19, R7 ;  /* 0x0000000700137202 */ /* 0x000fce0000000f00 */
.L_x_57:
[----:B-1----:R-:W-:Y:S05]  /*1cc0*/  BSYNC.RECONVERGENT B0 ;  /* 0x0000000000007941 */ /* 0x002fea0003800200 */
.L_x_55:
[----:B------:R-:W0:Y:S01]  /*1cd0*/  LDCU.64 UR12, c[0x0][0x3b0] ;  /* 0x00007600ff0c77ac */ /* 0x000e220008000a00 */
[----:B------:R-:W-:Y:S01]  /*1ce0*/  MOV R21, R19 ;  /* 0x0000001300157202 */ /* 0x000fe20000000f00 */
[----:B------:R-:W-:Y:S01]  /*1cf0*/  IMAD.MOV.U32 R20, RZ, RZ, R18 ;  /* 0x000000ffff147224 */ /* 0x000fe200078e0012 */
[----:B------:R-:W1:Y:S01]  /*1d00*/  LDCU.64 UR8, c[0x0][0x380] ;  /* 0x00007000ff0877ac */ /* 0x000e620008000a00 */
[----:B------:R-:W2:Y:S01]  /*1d10*/  LDCU UR11, c[0x0][0x398] ;  /* 0x00007300ff0b77ac */ /* 0x000ea20008000800 */
[----:B0-----:R-:W-:Y:S02]  /*1d20*/  IMAD R7, R4, UR12, RZ ;  /* 0x0000000c04077c24 */ /* 0x001fe4000f8e02ff */
[----:B------:R-:W-:-:S04]  /*1d30*/  IMAD.WIDE.U32 R20, R12, UR12, R20 ;  /* 0x0000000c0c147c25 */ /* 0x000fc8000f8e0014 */
[----:B------:R-:W-:Y:S01]  /*1d40*/  IMAD R7, R12, UR13, R7 ;  /* 0x0000000d0c077c24 */ /* 0x000fe2000f8e0207 */
[----:B-1----:R-:W-:-:S03]  /*1d50*/  LEA R18, P0, R20, UR8, 0x2 ;  /* 0x0000000814127c11 */ /* 0x002fc6000f8010ff */
[----:B------:R-:W-:-:S05]  /*1d60*/  IMAD.IADD R7, R7, 0x1, R21 ;  /* 0x0000000107077824 */ /* 0x000fca00078e0215 */
[----:B------:R-:W-:-:S05]  /*1d70*/  LEA.HI.X R19, R20, UR9, R7, 0x2, P0 ;  /* 0x0000000914137c11 */ /* 0x000fca00080f1407 */
[----:B------:R0:W3:Y:S01]  /*1d80*/  LDG.E R18, desc[UR18][R18.64] ;  /* 0x0000001212127981 */ /* 0x0000e2000c1e1900 */
[----:B------:R-:W1:Y:S01]  /*1d90*/  S2UR UR9, SR_CgaCtaId ;  /* 0x00000000000979c3 */ /* 0x000e620000008800 */
[----:B------:R-:W-:Y:S01]  /*1da0*/  UMOV UR8, 0x400 ;  /* 0x0000040000087882 */ /* 0x000fe20000000000 */
[----:B------:R-:W-:Y:S01]  /*1db0*/  IADD3 R8, P0, PT, R6, 0x1, RZ ;  /* 0x0000000106087810 */ /* 0x000fe20007f1e0ff */
[----:B------:R-:W-:Y:S03]  /*1dc0*/  BSSY.RECONVERGENT B0, `(.L_x_58) ;  /* 0x0000025000007945 */ /* 0x000fe60003800200 */
[----:B0-----:R-:W-:-:S04]  /*1dd0*/  IADD3.X R19, PT, PT, RZ, R5, RZ, P0, !PT ;  /* 0x00000005ff137210 */ /* 0x001fc800007fe4ff */
[----:B------:R-:W-:-:S04]  /*1de0*/  LOP3.LUT R20, R19, UR13, RZ, 0xfc, !PT ;  /* 0x0000000d13147c12 */ /* 0x000fc8000f8efcff */
[----:B------:R-:W-:Y:S01]  /*1df0*/  ISETP.NE.U32.AND P0, PT, R20, RZ, PT ;  /* 0x000000ff1400720c */ /* 0x000fe20003f05070 */
[----:B-1----:R-:W-:Y:S02]  /*1e00*/  ULEA UR9, UR9, UR8, 0x18 ;  /* 0x0000000809097291 */ /* 0x002fe4000f8ec0ff */
[----:B--2---:R-:W-:Y:S02]  /*1e10*/  UIADD3 UR8, UPT, UPT, UR5, UR11, URZ ;  /* 0x0000000b05087290 */ /* 0x004fe4000fffe0ff */
[----:B------:R-:W-:Y:S02]  /*1e20*/  ULEA UR11, UR5, UR9, 0x2 ;  /* 0x00000009050b7291 */ /* 0x000fe4000f8e10ff */
[----:B------:R-:W-:-:S07]  /*1e30*/  ULEA UR9, UR8, UR9, 0x2 ;  /* 0x0000000908097291 */ /* 0x000fce000f8e10ff */
[----:B------:R-:W3:Y:S04]  /*1e40*/  LDS R7, [UR11] ;  /* 0x0000000bff077984 */ /* 0x000ee80008000800 */
[----:B------:R-:W0:Y:S01]  /*1e50*/  LDS R11, [UR9] ;  /* 0x00000009ff0b7984 */ /* 0x000e220008000800 */
[C---:B---3--:R-:W-:Y:S01]  /*1e60*/  FFMA R23, R18.reuse, R7, R23 ;  /* 0x0000000712177223 */ /* 0x048fe20000000017 */
[----:B0-----:R-:W-:Y:S01]  /*1e70*/  FFMA R24, R18, R11, R24 ;  /* 0x0000000b12187223 */ /* 0x001fe20000000018 */
[----:B------:R-:W-:Y:S06]  /*1e80*/  @P0 BRA `(.L_x_59) ;  /* 0x00000000004c0947 */ /* 0x000fec0003800000 */
        /* <DEDUP_REMOVED lines=19> */
.L_x_59:
[----:B------:R-:W-:Y:S02]  /*1fc0*/  MOV R7, R19 ;  /* 0x0000001300077202 */ /* 0x000fe40000000f00 */
[----:B------:R-:W-:-:S07]  /*1fd0*/  MOV R18, 0x1ff0 ;  /* 0x00001ff000127802 */ /* 0x000fce0000000f00 */
[----:B------:R-:W-:Y:S05]  /*1fe0*/  CALL.REL.NOINC `($__internal_1_$__cuda_sm20_rem_u64) ;  /* 0x0000001000a87944 */ /* 0x000fea0003c00000 */
[----:B------:R-:W-:Y:S01]  /*1ff0*/  IMAD.MOV.U32 R18, RZ, RZ, R8 ;  /* 0x000000ffff127224 */ /* 0x000fe200078e0008 */
[----:B------:R-:W-:-:S07]  /*2000*/  MOV R19, R7 ;  /* 0x0000000700137202 */ /* 0x000fce0000000f00 */
.L_x_60:
[----:B------:R-:W-:Y:S05]  /*2010*/  BSYNC.RECONVERGENT B0 ;  /* 0x0000000000007941 */ /* 0x000fea0003800200 */
.L_x_58:
[----:B------:R-:W0:Y:S01]  /*2020*/  LDCU.64 UR12, c[0x0][0x3b0] ;  /* 0x00007600ff0c77ac */ /* 0x000e220008000a00 */
[----:B------:R-:W-:Y:S01]  /*2030*/  MOV R21, R19 ;  /* 0x0000001300157202 */ /* 0x000fe20000000f00 */
[----:B------:R-:W-:Y:S01]  /*2040*/  IMAD.MOV.U32 R20, RZ, RZ, R18 ;  /* 0x000000ffff147224 */ /* 0x000fe200078e0012 */
[----:B------:R-:W-:Y:S01]  /*2050*/  LDS R11, [UR9+0x4] ;  /* 0x00000409ff0b7984 */ /* 0x000fe20008000800 */
[----:B------:R-:W1:Y:S01]  /*2060*/  LDCU.64 UR22, c[0x0][0x380] ;  /* 0x00007000ff1677ac */ /* 0x000e620008000a00 */
[----:B0-----:R-:W-:Y:S02]  /*2070*/  IMAD R7, R4, UR12, RZ ;  /* 0x0000000c04077c24 */ /* 0x001fe4000f8e02ff */
[----:B------:R-:W-:-:S04]  /*2080*/  IMAD.WIDE.U32 R20, R12, UR12, R20 ;  /* 0x0000000c0c147c25 */ /* 0x000fc8000f8e0014 */
[----:B------:R-:W-:Y:S01]  /*2090*/  IMAD R7, R12, UR13, R7 ;  /* 0x0000000d0c077c24 */ /* 0x000fe2000f8e0207 */
[----:B-1----:R-:W-:-:S03]  /*20a0*/  LEA R18, P0, R20, UR22, 0x2 ;  /* 0x0000001614127c11 */ /* 0x002fc6000f8010ff */
[----:B------:R-:W-:-:S05]  /*20b0*/  IMAD.IADD R7, R7, 0x1, R21 ;  /* 0x0000000107077824 */ /* 0x000fca00078e0215 */
[----:B------:R-:W-:Y:S02]  /*20c0*/  LEA.HI.X R19, R20, UR23, R7, 0x2, P0 ;  /* 0x0000001714137c11 */ /* 0x000fe400080f1407 */
[----:B------:R-:W0:Y:S04]  /*20d0*/  LDS R7, [UR11+0x4] ;  /* 0x0000040bff077984 */ /* 0x000e280008000800 */
[----:B------:R-:W0:Y:S01]  /*20e0*/  LDG.E R18, desc[UR18][R18.64] ;  /* 0x0000001212127981 */ /* 0x000e22000c1e1900 */
[----:B------:R-:W-:Y:S01]  /*20f0*/  IADD3 R8, P0, PT, R6, 0x2, RZ ;  /* 0x0000000206087810 */ /* 0x000fe20007f1e0ff */
[----:B------:R-:W-:Y:S03]  /*2100*/  BSSY.RECONVERGENT B0, `(.L_x_61) ;  /* 0x000001f000007945 */ /* 0x000fe60003800200 */
[----:B------:R-:W-:-:S04]  /*2110*/  IADD3.X R21, PT, PT, RZ, R5, RZ, P0, !PT ;  /* 0x00000005ff157210 */ /* 0x000fc800007fe4ff */
[----:B------:R-:W-:-:S04]  /*2120*/  LOP3.LUT R20, R21, UR13, RZ, 0xfc, !PT ;  /* 0x0000000d15147c12 */ /* 0x000fc8000f8efcff */
[----:B------:R-:W-:Y:S01]  /*2130*/  ISETP.NE.U32.AND P0, PT, R20, RZ, PT ;  /* 0x000000ff1400720c */ /* 0x000fe20003f05070 */
[C---:B0-----:R-:W-:Y:S01]  /*2140*/  FFMA R23, R18.reuse, R7, R23 ;  /* 0x0000000712177223 */ /* 0x041fe20000000017 */
[----:B------:R-:W-:-:S11]  /*2150*/  FFMA R24, R18, R11, R24 ;  /* 0x0000000b12187223 */ /* 0x000fd60000000018 */
        /* <DEDUP_REMOVED lines=20> */
.L_x_62:
[----:B------:R-:W-:Y:S02]  /*22a0*/  MOV R7, R21 ;  /* 0x0000001500077202 */ /* 0x000fe40000000f00 */
[----:B------:R-:W-:-:S07]  /*22b0*/  MOV R18, 0x22d0 ;  /* 0x000022d000127802 */ /* 0x000fce0000000f00 */
[----:B------:R-:W-:Y:S05]  /*22c0*/  CALL.REL.NOINC `($__internal_1_$__cuda_sm20_rem_u64) ;  /* 0x0000000c00f07944 */ /* 0x000fea0003c00000 */
[----:B------:R-:W-:Y:S01]  /*22d0*/  IMAD.MOV.U32 R18, RZ, RZ, R8 ;  /* 0x000000ffff127224 */ /* 0x000fe200078e0008 */
[----:B------:R-:W-:-:S07]  /*22e0*/  MOV R19, R7 ;  /* 0x0000000700137202 */ /* 0x000fce0000000f00 */
.L_x_63:
[----:B------:R-:W-:Y:S05]  /*22f0*/  BSYNC.RECONVERGENT B0 ;  /* 0x0000000000007941 */ /* 0x000fea0003800200 */
.L_x_61:
        /* <DEDUP_REMOVED lines=40> */
.L_x_65:
[----:B------:R-:W-:Y:S02]  /*2580*/  MOV R7, R6 ;  /* 0x0000000600077202 */ /* 0x000fe40000000f00 */
[----:B------:R-:W-:-:S07]  /*2590*/  MOV R18, 0x25b0 ;  /* 0x000025b000127802 */ /* 0x000fce0000000f00 */
[----:B------:R-:W-:Y:S05]  /*25a0*/  CALL.REL.NOINC `($__internal_1_$__cuda_sm20_rem_u64) ;  /* 0x0000000c00387944 */ /* 0x000fea0003c00000 */
[----:B------:R-:W-:Y:S01]  /*25b0*/  IMAD.MOV.U32 R18, RZ, RZ, R8 ;  /* 0x000000ffff127224 */ /* 0x000fe200078e0008 */
[----:B------:R-:W-:-:S07]  /*25c0*/  MOV R19, R7 ;  /* 0x0000000700137202 */ /* 0x000fce0000000f00 */
.L_x_66:
[----:B------:R-:W-:Y:S05]  /*25d0*/  BSYNC.RECONVERGENT B0 ;  /* 0x0000000000007941 */ /* 0x000fea0003800200 */
.L_x_64:
[----:B------:R-:W0:Y:S01]  /*25e0*/  LDCU.64 UR12, c[0x0][0x3b0] ;  /* 0x00007600ff0c77ac */ /* 0x000e220008000a00 */
[----:B------:R-:W-:Y:S01]  /*25f0*/  MOV R20, R18 ;  /* 0x0000001200147202 */ /* 0x000fe20000000f00 */
[----:B------:R-:W-:Y:S01]  /*2600*/  IMAD.MOV.U32 R21, RZ, RZ, R19 ;  /* 0x000000ffff157224 */ /* 0x000fe200078e0013 */
[----:B------:R-:W-:Y:S01]  /*2610*/  LDS R11, [UR9+0xc] ;  /* 0x00000c09ff0b7984 */ /* 0x000fe20008000800 */
[----:B------:R-:W1:Y:S01]  /*2620*/  LDCU.64 UR22, c[0x0][0x380] ;  /* 0x00007000ff1677ac */ /* 0x000e620008000a00 */
[----:B0-----:R-:W-:Y:S01]  /*2630*/  UMOV UR8, UR12 ;  /* 0x0000000c00087c82 */ /* 0x001fe20008000000 */
[----:B------:R-:W-:Y:S02]  /*2640*/  IMAD.U32 R7, RZ, RZ, UR13 ;  /* 0x0000000dff077e24 */ /* 0x000fe4000f8e00ff */
[----:B------:R-:W-:Y:S02]  /*2650*/  IMAD R5, R4, UR8, RZ ;  /* 0x0000000804057c24 */ /* 0x000fe4000f8e02ff */
[----:B------:R-:W-:-:S04]  /*2660*/  IMAD.WIDE.U32 R20, R12, UR8, R20 ;  /* 0x000000080c147c25 */ /* 0x000fc8000f8e0014 */
[----:B------:R-:W-:Y:S01]  /*2670*/  IMAD R5, R12, R7, R5 ;  /* 0x000000070c057224 */ /* 0x000fe200078e0205 */
[----:B-1----:R-:W-:-:S04]  /*2680*/  LEA R18, P0, R20, UR22, 0x2 ;  /* 0x0000001614127c11 */ /* 0x002fc8000f8010ff */
        /* <DEDUP_REMOVED lines=8> */
.L_x_54:
[----:B------:R-:W-:-:S04]  /*2710*/  UISETP.NE.U32.AND UP0, UPT, UR10, URZ, UPT ;  /* 0x000000ff0a00728c */ /* 0x000fc8000bf05070 */
[----:B------:R-:W-:-:S09]  /*2720*/  UISETP.NE.AND.EX UP0, UPT, URZ, URZ, UPT, UP0 ;  /* 0x000000ffff00728c */ /* 0x000fd2000bf05300 */
[----:B------:R-:W-:Y:S05]  /*2730*/  BRA.U !UP0, `(.L_x_27) ;  /* 0x0000000908907547 */ /* 0x000fea000b800000 */
[----:B------:R-:W-:-:S04]  /*2740*/  UISETP.NE.U32.AND UP0, UPT, UR10, 0x1, UPT ;  /* 0x000000010a00788c */ /* 0x000fc8000bf05070 */
[----:B------:R-:W-:-:S09]  /*2750*/  UISETP.NE.AND.EX UP0, UPT, URZ, URZ, UPT, UP0 ;  /* 0x000000ffff00728c */ /* 0x000fd2000bf05300 */
        /* <DEDUP_REMOVED lines=26> */
.L_x_69:
[----:B------:R-:W-:Y:S01]  /*2900*/  MOV R8, R6 ;  /* 0x0000000600087202 */ /* 0x000fe20000000f00 */
[----:B------:R-:W-:Y:S01]  /*2910*/  IMAD.MOV.U32 R7, RZ, RZ, R5 ;  /* 0x000000ffff077224 */ /* 0x000fe200078e0005 */
[----:B------:R-:W-:-:S07]  /*2920*/  MOV R18, 0x2940 ;  /* 0x0000294000127802 */ /* 0x000fce0000000f00 */
[----:B-1----:R-:W-:Y:S05]  /*2930*/  CALL.REL.NOINC `($__internal_1_$__cuda_sm20_rem_u64) ;  /* 0x0000000800547944 */ /* 0x002fea0003c00000 */
[----:B------:R-:W-:Y:S01]  /*2940*/  MOV R18, R8 ;  /* 0x0000000800127202 */ /* 0x000fe20000000f00 */
[----:B------:R-:W-:-:S07]  /*2950*/  IMAD.MOV.U32 R19, RZ, RZ, R7 ;  /* 0x000000ffff137224 */ /* 0x000fce00078e0007 */
.L_x_70:
[----:B-1----:R-:W-:Y:S05]  /*2960*/  BSYNC.RECONVERGENT B0 ;  /* 0x0000000000007941 */ /* 0x002fea0003800200 */
.L_x_68:
        /* <DEDUP_REMOVED lines=8> */
[----:B-1----:R-:W-:-:S04]  /*29f0*/  LEA R18, P0, R20, UR8, 0x2 ;  /* 0x0000000814127c11 */ /* 0x002fc8000f8010ff */
[----:B------:R-:W-:-:S04]  /*2a00*/  IADD3 R7, PT, PT, R7, R21, RZ ;  /* 0x0000001507077210 */ /* 0x000fc80007ffe0ff */
[----:B------:R-:W-:-:S05]  /*2a10*/  LEA.HI.X R19, R20, UR9, R7, 0x2, P0 ;  /* 0x0000000914137c11 */ /* 0x000fca00080f1407 */
[----:B------:R-:W3:Y:S01]  /*2a20*/  LDG.E R18, desc[UR18][R18.64] ;  /* 0x0000001212127981 */ /* 0x000ee2000c1e1900 */
[----:B------:R-:W0:Y:S01]  /*2a30*/  S2UR UR9, SR_CgaCtaId ;  /* 0x00000000000979c3 */ /* 0x000e220000008800 */
[----:B------:R-:W-:Y:S01]  /*2a40*/  UMOV UR8, 0x400 ;  /* 0x0000040000087882 */ /* 0x000fe20000000000 */
[----:B--2---:R-:W-:Y:S01]  /*2a50*/  UIADD3 UR11, UPT, UPT, UR5, UR11, URZ ;  /* 0x0000000b050b7290 */ /* 0x004fe2000fffe0ff */
[----:B------:R-:W-:Y:S01]  /*2a60*/  IADD3 R8, P0, PT, R6, 0x1, RZ ;  /* 0x0000000106087810 */ /* 0x000fe20007f1e0ff */
[----:B------:R-:W-:Y:S04]  /*2a70*/  BSSY.RECONVERGENT B0, `(.L_x_71) ;  /* 0x0000024000007945 */ /* 0x000fe80003800200 */
[----:B------:R-:W-:-:S05]  /*2a80*/  IMAD.X R5, RZ, RZ, R5, P0 ;  /* 0x000000ffff057224 */ /* 0x000fca00000e0605 */
[----:B------:R-:W-:-:S04]  /*2a90*/  LOP3.LUT R6, R5, UR13, RZ, 0xfc, !PT ;  /* 0x0000000d05067c12 */ /* 0x000fc8000f8efcff */
[----:B------:R-:W-:Y:S01]  /*2aa0*/  ISETP.NE.U32.AND P0, PT, R6, RZ, PT ;  /* 0x000000ff0600720c */ /* 0x000fe20003f05070 */
[----:B0-----:R-:W-:-:S04]  /*2ab0*/  ULEA UR8, UR9, UR8, 0x18 ;  /* 0x0000000809087291 */ /* 0x001fc8000f8ec0ff */
        /* <DEDUP_REMOVED lines=8> */
[----:B------:R-:W-:Y:S02]  /*2b40*/  ISETP.NE.U32.AND P1, PT, RZ, UR12, PT ;  /* 0x0000000cff007c0c */ /* 0x000fe4000bf25070 */
[----:B------:R-:W-:-:S05]  /*2b50*/  MOV R19, RZ ;  /* 0x000000ff00137202 */ /* 0x000fca0000000f00 */
[----:B0-----:R-:W0:Y:S02]  /*2b60*/  MUFU.RCP R11, R11 ;  /* 0x0000000b000b7308 */ /* 0x001e240000001000 */
[----:B0-----:R-:W-:-:S06]  /*2b70*/  IADD3 R6, PT, PT, R11, 0xffffffe, RZ ;  /* 0x0ffffffe0b067810 */ /* 0x001fcc0007ffe0ff */
[----:B------:R0:W1:Y:S02]  /*2b80*/  F2I.FTZ.U32.TRUNC.NTZ R7, R6 ;  /* 0x0000000600077305 */ /* 0x000064000021f000 */
[----:B0-----:R-:W-:Y:S02]  /*2b90*/  HFMA2 R6, -RZ, RZ, 0, 0 ;  /* 0x00000000ff067431 */ /* 0x001fe400000001ff */
        /* <DEDUP_REMOVED lines=12> */
.L_x_72:
[----:B------:R-:W-:Y:S01]  /*2c60*/  IMAD.MOV.U32 R7, RZ, RZ, R5 ;  /* 0x000000ffff077224 */ /* 0x000fe200078e0005 */
[----:B------:R-:W-:-:S07]  /*2c70*/  MOV R18, 0x2c90 ;  /* 0x00002c9000127802 */ /* 0x000fce0000000f00 */
[----:B------:R-:W-:Y:S05]  /*2c80*/  CALL.REL.NOINC `($__internal_1_$__cuda_sm20_rem_u64) ;  /* 0x0000000400807944 */ /* 0x000fea0003c00000 */
[----:B------:R-:W-:Y:S01]  /*2c90*/  MOV R18, R8 ;  /* 0x0000000800127202 */ /* 0x000fe20000000f00 */
[----:B------:R-:W-:-:S07]  /*2ca0*/  IMAD.MOV.U32 R19, RZ, RZ, R7 ;  /* 0x000000ffff137224 */ /* 0x000fce00078e0007 */
.L_x_73:
[----:B------:R-:W-:Y:S05]  /*2cb0*/  BSYNC.RECONVERGENT B0 ;  /* 0x0000000000007941 */ /* 0x000fea0003800200 */
.L_x_71:
[----:B------:R-:W0:Y:S01]  /*2cc0*/  LDCU.64 UR8, c[0x0][0x3b0] ;  /* 0x00007600ff0877ac */ /* 0x000e220008000a00 */
[----:B------:R-:W-:Y:S01]  /*2cd0*/  MOV R21, R19 ;  /* 0x0000001300157202 */ /* 0x000fe20000000f00 */
[----:B------:R-:W-:Y:S01]  /*2ce0*/  IMAD.MOV.U32 R20, RZ, RZ, R18 ;  /* 0x000000ffff147224 */ /* 0x000fe200078e0012 */
[----:B------:R-:W-:Y:S01]  /*2cf0*/  LDS R11, [UR11+0x4] ;  /* 0x0000040bff0b7984 */ /* 0x000fe20008000800 */
[----:B------:R-:W1:Y:S01]  /*2d00*/  LDCU.64 UR12, c[0x0][0x380] ;  /* 0x00007000ff0c77ac */ /* 0x000e620008000a00 */
[----:B0-----:R-:W-:Y:S01]  /*2d10*/  MOV R7, UR9 ;  /* 0x0000000900077c02 */ /* 0x001fe20008000f00 */
[----:B------:R-:W-:Y:S02]  /*2d20*/  IMAD R5, R4, UR8, RZ ;  /* 0x0000000804057c24 */ /* 0x000fe4000f8e02ff */
[----:B------:R-:W-:-:S04]  /*2d30*/  IMAD.WIDE.U32 R20, R12, UR8, R20 ;  /* 0x000000080c147c25 */ /* 0x000fc8000f8e0014 */
[----:B------:R-:W-:Y:S01]  /*2d40*/  IMAD R5, R12, R7, R5 ;  /* 0x000000070c057224 */ /* 0x000fe200078e0205 */
[----:B-1----:R-:W-:-:S03]  /*2d50*/  LEA R18, P0, R20, UR12, 0x2 ;  /* 0x0000000c14127c11 */ /* 0x002fc6000f8010ff */
[----:B------:R-:W-:-:S05]  /*2d60*/  IMAD.IADD R5, R5, 0x1, R21 ;  /* 0x0000000105057824 */ /* 0x000fca00078e0215 */
[----:B------:R-:W-:Y:S02]  /*2d70*/  LEA.HI.X R19, R20, UR13, R5, 0x2, P0 ;  /* 0x0000000d14137c11 */ /* 0x000fe400080f1405 */
[----:B------:R-:W0:Y:S04]  /*2d80*/  LDS R5, [UR21+0x4] ;  /* 0x00000415ff057984 */ /* 0x000e280008000800 */
[----:B------:R-:W0:Y:S01]  /*2d90*/  LDG.E R18, desc[UR18][R18.64] ;  /* 0x0000001212127981 */ /* 0x000e22000c1e1900 */
[----:B------:R-:W-:-:S04]  /*2da0*/  UIADD3 UR5, UP0, UPT, UR5, 0x2, URZ ;  /* 0x0000000205057890 */ /* 0x000fc8000ff1e0ff */
[----:B------:R-:W-:Y:S01]  /*2db0*/  UIADD3.X UR4, UPT, UPT, URZ, UR4, URZ, UP0, !UPT ;  /* 0x00000004ff047290 */ /* 0x000fe200087fe4ff */
[C---:B0-----:R-:W-:Y:S01]  /*2dc0*/  FFMA R23, R18.reuse, R5, R23 ;  /* 0x0000000512177223 */ /* 0x041fe20000000017 */
[----:B------:R-:W-:-:S10]  /*2dd0*/  FFMA R24, R18, R11, R24 ;  /* 0x0000000b12187223 */ /* 0x000fd40000000018 */
.L_x_67:
[----:B------:R-:W0:Y:S02]  /*2de0*/  LDCU UR9, c[0x0][0x398] ;  /* 0x00007300ff0977ac */ /* 0x000e240008000800 */
[----:B0-----:R-:W-:-:S04]  /*2df0*/  ULOP3.LUT UR9, UR9, 0x1, URZ, 0xc0, !UPT ;  /* 0x0000000109097892 */ /* 0x001fc8000f8ec0ff */
[----:B------:R-:W-:-:S04]  /*2e00*/  UISETP.NE.U32.AND UP0, UPT, UR9, 0x1, UPT ;  /* 0x000000010900788c */ /* 0x000fc8000bf05070 */
[----:B------:R-:W-:-:S09]  /*2e10*/  UISETP.NE.U32.AND.EX UP0, UPT, URZ, URZ, UPT, UP0 ;  /* 0x000000ffff00728c */ /* 0x000fd2000bf05100 */
[----:B------:R-:W-:Y:S05]  /*2e20*/  BRA.U UP0, `(.L_x_27) ;  /* 0x0000000100d47547 */ /* 0x000fea000b800000 */
[----:B------:R-:W-:Y:S01]  /*2e30*/  IADD3 R8, P0, PT, R10, UR5, RZ ;  /* 0x000000050a087c10 */ /* 0x000fe2000ff1e0ff */
[----:B------:R-:W-:Y:S03]  /*2e40*/  BSSY.RECONVERGENT B0, `(.L_x_74) ;  /* 0x000001c000007945 */ /* 0x000fe60003800200 */
[----:B------:R-:W-:-:S04]  /*2e50*/  IADD3.X R6, PT, PT, R9, UR4, RZ, P0, !PT ;  /* 0x0000000409067c10 */ /* 0x000fc800087fe4ff */
[----:B------:R-:W-:-:S04]  /*2e60*/  LOP3.LUT R7, R6, R7, RZ, 0xfc, !PT ;  /* 0x0000000706077212 */ /* 0x000fc800078efcff */
[----:B------:R-:W-:-:S13]  /*2e70*/  ISETP.NE.U32.AND P0, PT, R7, RZ, PT ;  /* 0x000000ff0700720c */ /* 0x000fda0003f05070 */
[----:B------:R-:W-:Y:S05]  /*2e80*/  @P0 BRA `(.L_x_75) ;  /* 0x00000000004c0947 */ /* 0x000fea0003800000 */
[----:B------:R-:W0:Y:S01]  /*2e90*/  I2F.U32.RP R9, UR8 ;  /* 0x0000000800097d06 */ /* 0x000e220008209000 */
[----:B------:R-:W-:-:S07]  /*2ea0*/  ISETP.NE.U32.AND P1, PT, RZ, UR8, PT ;  /* 0x00000008ff007c0c */ /* 0x000fce000bf25070 */
[----:B0-----:R-:W0:Y:S02]  /*2eb0*/  MUFU.RCP R9, R9 ;  /* 0x0000000900097308 */ /* 0x001e240000001000 */
[----:B0-----:R-:W-:Y:S02]  /*2ec0*/  IADD3 R6, PT, PT, R9, 0xffffffe, RZ ;  /* 0x0ffffffe09067810 */ /* 0x001fe40007ffe0ff */
[----:B------:R-:W-:-:S04]  /*2ed0*/  MOV R9, RZ ;  /* 0x000000ff00097202 */ /* 0x000fc80000000f00 */
[----:B------:R0:W2:Y:S02]  /*2ee0*/  F2I.FTZ.U32.TRUNC.NTZ R7, R6 ;  /* 0x0000000600077305 */ /* 0x0000a4000021f000 */
[----:B0-----:R-:W-:Y:S02]  /*2ef0*/  HFMA2 R6, -RZ, RZ, 0, 0 ;  /* 0x00000000ff067431 */ /* 0x001fe400000001ff */
        /* <DEDUP_REMOVED lines=12> */
.L_x_75:
[----:B------:R-:W-:Y:S01]  /*2fc0*/  IMAD.MOV.U32 R7, RZ, RZ, R6 ;  /* 0x000000ffff077224 */ /* 0x000fe200078e0006 */
[----:B------:R-:W-:-:S07]  /*2fd0*/  MOV R18, 0x2ff0 ;  /* 0x00002ff000127802 */ /* 0x000fce0000000f00 */
[----:B-1----:R-:W-:Y:S05]  /*2fe0*/  CALL.REL.NOINC `($__internal_1_$__cuda_sm20_rem_u64) ;  /* 0x0000000000a87944 */ /* 0x002fea0003c00000 */
[----:B------:R-:W-:-:S07]  /*2ff0*/  MOV R9, R7 ;  /* 0x0000000700097202 */ /* 0x000fce0000000f00 */
.L_x_76:
[----:B-1----:R-:W-:Y:S05]  /*3000*/  BSYNC.RECONVERGENT B0 ;  /* 0x0000000000007941 */ /* 0x002fea0003800200 */
.L_x_74:
[----:B------:R-:W0:Y:S01]  /*3010*/  LDCU.64 UR8, c[0x0][0x3b0] ;  /* 0x00007600ff0877ac */ /* 0x000e220008000a00 */
[----:B------:R-:W-:Y:S01]  /*3020*/  IMAD.MOV.U32 R5, RZ, RZ, R9 ;  /* 0x000000ffff057224 */ /* 0x000fe200078e0009 */
[----:B------:R-:W1:Y:S01]  /*3030*/  LDCU.64 UR12, c[0x0][0x380] ;  /* 0x00007000ff0c77ac */ /* 0x000e620008000a00 */
[----:B0-----:R-:W-:Y:S01]  /*3040*/  IMAD R6, R4, UR8, RZ ;  /* 0x0000000804067c24 */ /* 0x001fe2000f8e02ff */
[----:B------:R-:W-:Y:S01]  /*3050*/  MOV R4, R8 ;  /* 0x0000000800047202 */ /* 0x000fe20000000f00 */
[----:B------:R-:W-:-:S04]  /*3060*/  IMAD.U32 R7, RZ, RZ, UR9 ;  /* 0x00000009ff077e24 */ /* 0x000fc8000f8e00ff */
[----:B------:R-:W-:-:S04]  /*3070*/  IMAD.WIDE.U32 R4, R12, UR8, R4 ;  /* 0x000000080c047c25 */ /* 0x000fc8000f8e0004 */
[----:B------:R-:W-:Y:S01]  /*3080*/  IMAD R13, R12, R7, R6 ;  /* 0x000000070c0d7224 */ /* 0x000fe200078e0206 */
[----:B-1----:R-:W-:Y:S01]  /*3090*/  LEA R8, P0, R4, UR12, 0x2 ;  /* 0x0000000c04087c11 */ /* 0x002fe2000f8010ff */
[----:B------:R-:W0:Y:S01]  /*30a0*/  S2UR UR11, SR_CgaCtaId ;  /* 0x00000000000b79c3 */ /* 0x000e220000008800 */
[----:B------:R-:W1:Y:S02]  /*30b0*/  LDCU UR12, c[0x0][0x398] ;  /* 0x00007300ff0c77ac */ /* 0x000e640008000800 */
[----:B------:R-:W-:-:S04]  /*30c0*/  IADD3 R5, PT, PT, R13, R5, RZ ;  /* 0x000000050d057210 */ /* 0x000fc80007ffe0ff */
[----:B------:R-:W-:-:S05]  /*30d0*/  LEA.HI.X R9, R4, UR13, R5, 0x2, P0 ;  /* 0x0000000d04097c11 */ /* 0x000fca00080f1405 */
[----:B------:R-:W2:Y:S01]  /*30e0*/  LDG.E R8, desc[UR18][R8.64] ;  /* 0x0000001208087981 */ /* 0x000ea2000c1e1900 */
[----:B------:R-:W-:Y:S02]  /*30f0*/  UMOV UR9, 0x400 ;  /* 0x0000040000097882 */ /* 0x000fe40000000000 */
[----:B0-----:R-:W-:Y:S02]  /*3100*/  ULEA UR11, UR11, UR9, 0x18 ;  /* 0x000000090b0b7291 */ /* 0x001fe4000f8ec0ff */
[----:B-1----:R-:W-:Y:S02]  /*3110*/  UIADD3 UR9, UPT, UPT, UR5, UR12, URZ ;  /* 0x0000000c05097290 */ /* 0x002fe4000fffe0ff */
[----:B------:R-:W-:Y:S02]  /*3120*/  ULEA UR12, UR5, UR11, 0x2 ;  /* 0x0000000b050c7291 */ /* 0x000fe4000f8e10ff */
[----:B------:R-:W-:-:S07]  /*3130*/  ULEA UR9, UR9, UR11, 0x2 ;  /* 0x0000000b09097291 */ /* 0x000fce000f8e10ff */
[----:B------:R-:W2:Y:S04]  /*3140*/  LDS R4, [UR12] ;  /* 0x0000000cff047984 */ /* 0x000ea80008000800 */
[----:B------:R-:W0:Y:S01]  /*3150*/  LDS R5, [UR9] ;  /* 0x00000009ff057984 */ /* 0x000e220008000800 */
[C---:B--2---:R-:W-:Y:S01]  /*3160*/  FFMA R23, R8.reuse, R4, R23 ;  /* 0x0000000408177223 */ /* 0x044fe20000000017 */
[----:B0-----:R-:W-:-:S07]  /*3170*/  FFMA R24, R8, R5, R24 ;  /* 0x0000000508187223 */ /* 0x001fce0000000018 */
.L_x_27:
[----:B------:R-:W2:Y:S01]  /*3180*/  LDCU.64 UR22, c[0x0][0x3a8] ;  /* 0x00007500ff1677ac */ /* 0x000ea20008000a00 */
[----:B------:R-:W-:Y:S02]  /*3190*/  IMAD.MOV.U32 R17, RZ, RZ, RZ ;  /* 0x000000ffff117224 */ /* 0x000fe400078e00ff */
[----:B------:R-:W-:Y:S01]  /*31a0*/  HFMA2 R15, -RZ, RZ, 0, 0 ;  /* 0x00000000ff0f7431 */ /* 0x000fe200000001ff */
[----:B------:R-:W0:Y:S01]  /*31b0*/  LDCU.64 UR12, c[0x0][0x388] ;  /* 0x00007100ff0c77ac */ /* 0x000e220008000a00 */
[----:B--2---:R-:W-:-:S04]  /*31c0*/  IMAD.WIDE.U32 R16, R3, UR22, R16 ;  /* 0x0000001603107c25 */ /* 0x004fc8000f8e0010 */
[----:B------:R-:W-:Y:S02]  /*31d0*/  IMAD R3, R3, UR23, R17 ;  /* 0x0000001703037c24 */ /* 0x000fe4000f8e0211 */
[----:B------:R-:W-:-:S04]  /*31e0*/  IMAD.WIDE.U32 R14, R16, UR8, R14 ;  /* 0x00000008100e7c25 */ /* 0x000fc8000f8e000e */
[----:B------:R-:W-:Y:S01]  /*31f0*/  IMAD R3, R3, UR8, RZ ;  /* 0x0000000803037c24 */ /* 0x000fe2000f8e02ff */
[----:B0-----:R-:W-:-:S03]  /*3200*/  LEA R4, P0, R14, UR12, 0x2 ;  /* 0x0000000c0e047c11 */ /* 0x001fc6000f8010ff */
[----:B------:R-:W-:Y:S01]  /*3210*/  IMAD R3, R16, R7, R3 ;  /* 0x0000000710037224 */ /* 0x000fe200078e0203 */
[----:B------:R-:W-:-:S03]  /*3220*/  LEA R6, P1, R2, R4, 0x2 ;  /* 0x0000000402067211 */ /* 0x000fc600078210ff */
[----:B------:R-:W-:-:S05]  /*3230*/  IMAD.IADD R3, R3, 0x1, R15 ;  /* 0x0000000103037824 */ /* 0x000fca00078e020f */
[----:B------:R-:W-:-:S04]  /*3240*/  LEA.HI.X R5, R14, UR13, R3, 0x2, P0 ;  /* 0x0000000d0e057c11 */ /* 0x000fc800080f1403 */
[----:B------:R-:W-:Y:S01]  /*3250*/  LEA.HI.X R7, R2, R5, R0, 0x2, P1 ;  /* 0x0000000502077211 */ /* 0x000fe200008f1400 */
[----:B------:R-:W-:Y:S04]  /*3260*/  STG.E desc[UR18][R4.64], R23 ;  /* 0x0000001704007986 */ /* 0x000fe8000c101912 */
[----:B------:R-:W-:Y:S01]  /*3270*/  STG.E desc[UR18][R6.64], R24 ;  /* 0x0000001806007986 */ /* 0x000fe2000c101912 */
[----:B-1----:R-:W-:Y:S05]  /*3280*/  EXIT ;  /* 0x000000000000794d */ /* 0x002fea0003800000 */
        .weak           $__internal_1_$__cuda_sm20_rem_u64
        .type           $__internal_1_$__cuda_sm20_rem_u64,@function
        .size           $__internal_1_$__cuda_sm20_rem_u64,(.L_x_105 - $__internal_1_$__cuda_sm20_rem_u64)
$__internal_1_$__cuda_sm20_rem_u64:
[----:B------:R-:W0:Y:S08]  /*3290*/  I2F.U64.RP R26, UR6 ;  /* 0x00000006001a7d12 */ /* 0x000e300008309000 */
[----:B0-----:R-:W0:Y:S02]  /*32a0*/  MUFU.RCP R26, R26 ;  /* 0x0000001a001a7308 */ /* 0x001e240000001000 */
[----:B0-----:R-:W-:-:S06]  /*32b0*/  IADD3 R26, PT, PT, R26, 0x1ffffffe, RZ ;  /* 0x1ffffffe1a1a7810 */ /* 0x001fcc0007ffe0ff */
[----:B------:R-:W0:Y:S02]  /*32c0*/  F2I.U64.TRUNC R26, R26 ;  /* 0x0000001a001a7311 */ /* 0x000e24000020d800 */
[----:B0-----:R-:W-:-:S04]  /*32d0*/  IMAD.WIDE.U32 R28, R26, UR6, RZ ;  /* 0x000000061a1c7c25 */ /* 0x001fc8000f8e00ff */
[C---:B------:R-:W-:Y:S01]  /*32e0*/  IMAD R20, R26.reuse, UR7, R29 ;  /* 0x000000071a147c24 */ /* 0x040fe2000f8e021d */
[----:B------:R-:W-:Y:S02]  /*32f0*/  IADD3 R21, P0, PT, RZ, -R28, RZ ;  /* 0x8000001cff157210 */ /* 0x000fe40007f1e0ff */
[----:B------:R-:W-:Y:S01]  /*3300*/  MOV R29, R26 ;  /* 0x0000001a001d7202 */ /* 0x000fe20000000f00 */
[----:B------:R-:W-:Y:S02]  /*3310*/  IMAD R20, R27, UR6, R20 ;  /* 0x000000061b147c24 */ /* 0x000fe4000f8e0214 */
[----:B------:R-:W-:-:S04]  /*3320*/  IMAD.HI.U32 R28, R26, R21, RZ ;  /* 0x000000151a1c7227 */ /* 0x000fc800078e00ff */
[----:B------:R-:W-:-:S04]  /*3330*/  IMAD.X R20, RZ, RZ, ~R20, P0 ;  /* 0x000000ffff147224 */ /* 0x000fc800000e0e14 */
[----:B------:R-:W-:-:S04]  /*3340*/  IMAD.WIDE.U32 R28, P0, R26, R20, R28 ;  /* 0x000000141a1c7225 */ /* 0x000fc8000780001c */
[C---:B------:R-:W-:Y:S02]  /*3350*/  IMAD R19, R27.reuse, R20, RZ ;  /* 0x000000141b137224 */ /* 0x040fe400078e02ff */
[----:B------:R-:W-:-:S04]  /*3360*/  IMAD.HI.U32 R21, P1, R27, R21, R28 ;  /* 0x000000151b157227 */ /* 0x000fc8000782001c */
[----:B------:R-:W-:Y:S01]  /*3370*/  IMAD.HI.U32 R20, R27, R20, RZ ;  /* 0x000000141b147227 */ /* 0x000fe200078e00ff */
[----:B------:R-:W-:-:S03]  /*3380*/  IADD3 R29, P2, PT, R19, R21, RZ ;  /* 0x00000015131d7210 */ /* 0x000fc60007f5e0ff */
[----:B------:R-:W-:Y:S02]  /*3390*/  IMAD.X R19, R20, 0x1, R27, P0 ;  /* 0x0000000114137824 */ /* 0x000fe400000e061b */
[----:B------:R-:W-:Y:S02]  /*33a0*/  HFMA2 R27, -RZ, RZ, 0, 0 ;  /* 0x00000000ff1b7431 */ /* 0x000fe400000001ff */
[----:B------:R-:W-:Y:S01]  /*33b0*/  IMAD.WIDE.U32 R20, R29, UR6, RZ ;  /* 0x000000061d147c25 */ /* 0x000fe2000f8e00ff */
[----:B------:R-:W-:-:S03]  /*33c0*/  IADD3.X R19, PT, PT, RZ, RZ, R19, P2, P1 ;  /* 0x000000ffff137210 */ /* 0x000fc600017e2413 */
[----:B------:R-:W-:Y:S01]  /*33d0*/  IMAD R21, R29, UR7, R21 ;  /* 0x000000071d157c24 */ /* 0x000fe2000f8e0215 */
[----:B------:R-:W-:-:S03]  /*33e0*/  IADD3 R22, P0, PT, RZ, -R20, RZ ;  /* 0x80000014ff167210 */ /* 0x000fc60007f1e0ff */
[----:B------:R-:W-:Y:S02]  /*33f0*/  IMAD R21, R19, UR6, R21 ;  /* 0x0000000613157c24 */ /* 0x000fe4000f8e0215 */
[----:B------:R-:W-:-:S03]  /*3400*/  IMAD.HI.U32 R28, R29, R22, RZ ;  /* 0x000000161d1c7227 */ /* 0x000fc600078e00ff */
[----:B------:R-:W-:-:S05]  /*3410*/  IADD3.X R21, PT, PT, RZ, ~R21, RZ, P0, !PT ;  /* 0x80000015ff157210 */ /* 0x000fca00007fe4ff */
[----:B------:R-:W-:-:S04]  /*3420*/  IMAD.WIDE.U32 R28, P0, R29, R21, R28 ;  /* 0x000000151d1c7225 */ /* 0x000fc8000780001c */
[C---:B------:R-:W-:Y:S02]  /*3430*/  IMAD R20, R19.reuse, R21, RZ ;  /* 0x0000001513147224 */ /* 0x040fe400078e02ff */
[----:B------:R-:W-:-:S04]  /*3440*/  IMAD.HI.U32 R22, P1, R19, R22, R28 ;  /* 0x0000001613167227 */ /* 0x000fc8000782001c */
        /* <DEDUP_REMOVED lines=9> */
[----:B------:R-:W-:-:S03]  /*34e0*/  IADD3 R20, P1, PT, R20, R21, RZ ;  /* 0x0000001514147210 */ /* 0x000fc60007f3e0ff */
[----:B------:R-:W-:Y:S02]  /*34f0*/  IMAD.X R19, RZ, RZ, R19, P0 ;  /* 0x000000ffff137224 */ /* 0x000fe400000e0613 */
[----:B------:R-:W-:-:S03]  /*3500*/  IMAD.WIDE.U32 R26, R20, UR6, RZ ;  /* 0x00000006141a7c25 */ /* 0x000fc6000f8e00ff */
[----:B------:R-:W-:Y:S01]  /*3510*/  IADD3.X R19, PT, PT, RZ, R19, RZ, P1, !PT ;  /* 0x00000013ff137210 */ /* 0x000fe20000ffe4ff */
[----:B------:R-:W-:Y:S01]  /*3520*/  IMAD R20, R20, UR7, R27 ;  /* 0x0000000714147c24 */ /* 0x000fe2000f8e021b */
[----:B------:R-:W-:-:S03]  /*3530*/  IADD3 R8, P1, PT, -R26, R8, RZ ;  /* 0x000000081a087210 */ /* 0x000fc60007f3e1ff */
[----:B------:R-:W-:Y:S01]  /*3540*/  IMAD R19, R19, UR6, R20 ;  /* 0x0000000613137c24 */ /* 0x000fe2000f8e0214 */
[----:B------:R-:W-:-:S03]  /*3550*/  ISETP.GE.U32.AND P0, PT, R8, UR6, PT ;  /* 0x0000000608007c0c */ /* 0x000fc6000bf06070 */
[----:B------:R-:W-:Y:S01]  /*3560*/  IMAD.X R7, R7, 0x1, ~R19, P1 ;  /* 0x0000000107077824 */ /* 0x000fe200008e0e13 */
[----:B------:R-:W-:-:S04]  /*3570*/  IADD3 R20, P1, PT, R8, -UR6, RZ ;  /* 0x8000000608147c10 */ /* 0x000fc8000ff3e0ff */
[C---:B------:R-:W-:Y:S02]  /*3580*/  ISETP.GE.U32.AND.EX P0, PT, R7.reuse, UR7, PT, P0 ;  /* 0x0000000707007c0c */ /* 0x040fe4000bf06100 */
[----:B------:R-:W-:Y:S02]  /*3590*/  IADD3.X R19, PT, PT, R7, ~UR7, RZ, P1, !PT ;  /* 0x8000000707137c10 */ /* 0x000fe40008ffe4ff */
[----:B------:R-:W-:Y:S02]  /*35a0*/  SEL R20, R20, R8, P0 ;  /* 0x0000000814147207 */ /* 0x000fe40000000000 */
[----:B------:R-:W-:Y:S02]  /*35b0*/  SEL R19, R19, R7, P0 ;  /* 0x0000000713137207 */ /* 0x000fe40000000000 */
[C---:B------:R-:W-:Y:S02]  /*35c0*/  ISETP.GE.U32.AND P0, PT, R20.reuse, UR6, PT ;  /* 0x0000000614007c0c */ /* 0x040fe4000bf06070 */
[----:B------:R-:W-:-:S02]  /*35d0*/  IADD3 R8, P2, PT, R20, -UR6, RZ ;  /* 0x8000000614087c10 */ /* 0x000fc4000ff5e0ff */
[C---:B------:R-:W-:Y:S02]  /*35e0*/  ISETP.GE.U32.AND.EX P0, PT, R19.reuse, UR7, PT, P0 ;  /* 0x0000000713007c0c */ /* 0x040fe4000bf06100 */
[----:B------:R-:W-:Y:S02]  /*35f0*/  IADD3.X R7, PT, PT, R19, ~UR7, RZ, P2, !PT ;  /* 0x8000000713077c10 */ /* 0x000fe400097fe4ff */
[----:B------:R-:W-:Y:S02]  /*3600*/  ISETP.NE.U32.AND P1, PT, RZ, UR6, PT ;  /* 0x00000006ff007c0c */ /* 0x000fe4000bf25070 */
[----:B------:R-:W-:Y:S02]  /*3610*/  SEL R7, R7, R19, P0 ;  /* 0x0000001307077207 */ /* 0x000fe40000000000 */
[----:B------:R-:W-:Y:S02]  /*3620*/  MOV R19, 0x0 ;  /* 0x0000000000137802 */ /* 0x000fe40000000f00 */
[----:B------:R-:W-:-:S02]  /*3630*/  ISETP.NE.AND.EX P1, PT, RZ, UR7, PT, P1 ;  /* 0x00000007ff007c0c */ /* 0x000fc4000bf25310 */
[----:B------:R-:W-:Y:S02]  /*3640*/  SEL R8, R8, R20, P0 ;  /* 0x0000001408087207 */ /* 0x000fe40000000000 */
[----:B------:R-:W-:Y:S02]  /*3650*/  SEL R7, R7, 0xffffffff, P1 ;  /* 0xffffffff07077807 */ /* 0x000fe40000800000 */
[----:B------:R-:W-:Y:S01]  /*3660*/  SEL R8, R8, 0xffffffff, P1 ;  /* 0xffffffff08087807 */ /* 0x000fe20000800000 */
[----:B------:R-:W-:Y:S06]  /*3670*/  RET.REL.NODEC R18 `(_Z10col_kernelPfS_S_mmmm) ;  /* 0xffffffc812607950 */ /* 0x000fec0003c3ffff */
.L_x_77:
        /* <DEDUP_REMOVED lines=16> */
.L_x_105:


//--------------------- .text._Z10row_kernelPfS_S_mmmm --------------------------
	.section	.text._Z10row_kernelPfS_S_mmmm,"ax",@progbits
	.align	128
        .global         _Z10row_kernelPfS_S_mmmm
        .type           _Z10row_kernelPfS_S_mmmm,@function
        .size           _Z10row_kernelPfS_S_mmmm,(.L_x_106 - _Z10row_kernelPfS_S_mmmm)
        .other          _Z10row_kernelPfS_S_mmmm,@"STO_CUDA_ENTRY STV_DEFAULT"
_Z10row_kernelPfS_S_mmmm:
.text._Z10row_kernelPfS_S_mmmm:
        /* <DEDUP_REMOVED lines=26> */
[----:B----4-:R-:W-:Y:S02]  /*01a0*/  ISETP.GE.U32.AND P3, PT, R6, UR12, PT ;  /* 0x0000000c06007c0c */ /* 0x010fe4000bf66070 */
[----:B------:R-:W-:Y:S01]  /*01b0*/  @!P0 LEA R5, R7, R0, 0x2 ;  /* 0x0000000007058211 */ /* 0x000fe200078e10ff */
        /* <DEDUP_REMOVED lines=12> */
[----:B------:R-:W-:Y:S02]  /*0280*/  HFMA2 R7, -RZ, RZ, 0, 0 ;  /* 0x00000000ff077431 */ /* 0x000fe400000001ff */
[----:B0-----:R-:W-:Y:S01]  /*0290*/  IMAD.MOV.U32 R5, RZ, RZ, RZ ;  /* 0x000000ffff057224 */ /* 0x001fe200078e00ff */
[----:B------:R-:W-:-:S09]  /*02a0*/  UISETP.NE.AND.EX UP0, UPT, UR23, URZ, UPT, UP0 ;  /* 0x000000ff1700728c */ /* 0x000fd2000bf05300 */
[----:B------:R-:W-:Y:S05]  /*02b0*/  BRA.U !UP0, `(.L_x_78) ;  /* 0x0000001908407547 */ /* 0x000fea000b800000 */
[----:B------:R-:W-:Y:S01]  /*02c0*/  UISETP.GE.U32.AND UP0, UPT, UR22, 0x4, UPT ;  /* 0x000000041600788c */ /* 0x000fe2000bf06070 */
[----:B------:R-:W-:Y:S01]  /*02d0*/  IMAD.MOV.U32 R7, RZ, RZ, RZ ;  /* 0x000000ffff077224 */ /* 0x000fe200078e00ff */
[----:B------:R-:W-:Y:S01]  /*02e0*/  MOV R5, RZ ;  /* 0x000000ff00057202 */ /* 0x000fe20000000f00 */
        /* <DEDUP_REMOVED lines=8> */
[----:B------:R-:W-:Y:S02]  /*0370*/  HFMA2 R7, -RZ, RZ, 0, 0 ;  /* 0x00000000ff077431 */ /* 0x000fe400000001ff */
[----:B------:R-:W-:Y:S01]  /*0380*/  IMAD.SHL.U32 R2, R3, 0x2, RZ ;  /* 0x0000000203027824 */ /* 0x000fe200078e00ff */
[----:B------:R-:W-:Y:S01]  /*0390*/  SHF.R.U32.HI R0, RZ, 0x1f, R3 ;  /* 0x0000001fff007819 */ /* 0x000fe20000011603 */
[----:B------:R-:W-:Y:S01]  /*03a0*/  ULOP3.LUT UR4, UR22, 0xfffffffc, URZ, 0xc0, !UPT ;  /* 0xfffffffc16047892 */ /* 0x000fe2000f8ec0ff */
[----:B------:R-:W-:Y:S01]  /*03b0*/  UMOV UR8, 0x400 ;  /* 0x0000040000087882 */ /* 0x000fe20000000000 */
[----:B------:R-:W3:Y:S01]  /*03c0*/  LDCU UR29, c[0x0][0x398] ;  /* 0x00007300ff1d77ac */ /* 0x000ee20008000800 */
[----:B------:R-:W4:Y:S01]  /*03d0*/  LDCU UR27, c[0x0][0x3ac] ;  /* 0x00007580ff1b77ac */ /* 0x000f220008000800 */
[----:B------:R-:W0:Y:S01]  /*03e0*/  LDCU UR28, c[0x0][0x3a8] ;  /* 0x00007500ff1c77ac */ /* 0x000e220008000800 */
[----:B------:R-:W0:Y:S01]  /*03f0*/  LDCU.64 UR12, c[0x0][0x3b0] ;  /* 0x00007600ff0c77ac */ /* 0x000e220008000a00 */
[----:B-1----:R-:W-:Y:S01]  /*0400*/  ULEA UR8, UR9, UR8, 0x18 ;  /* 0x0000000809087291 */ /* 0x002fe2000f8ec0ff */
[----:B------:R-:W1:Y:S01]  /*0410*/  LDCU.64 UR14, c[0x0][0x3a8] ;  /* 0x00007500ff0e77ac */ /* 0x000e620008000a00 */
[----:B------:R-:W0:Y:S01]  /*0420*/  LDCU.64 UR16, c[0x0][0x380] ;  /* 0x00007000ff1077ac */ /* 0x000e220008000a00 */
[----:B------:R-:W-:Y:S01]  /*0430*/  UMOV UR9, UR4 ;  /* 0x0000000400097c82 */ /* 0x000fe20008000000 */
[----:B--234-:R-:W-:-:S08]  /*0440*/  UMOV UR10, UR5 ;  /* 0x00000005000a7c82 */ /* 0x01cfd00008000000 */
.L_x_92:
[----:B------:R-:W-:Y:S01]  /*0450*/  LOP3.LUT R8, R0, UR27, RZ, 0xfc, !PT ;  /* 0x0000001b00087c12 */ /* 0x000fe2000f8efcff */
[----:B------:R-:W-:Y:S03]  /*0460*/  BSSY.RECONVERGENT B0, `(.L_x_80) ;  /* 0x000001d000007945 */ /* 0x000fe60003800200 */
[----:B------:R-:W-:-:S13]  /*0470*/  ISETP.NE.U32.AND P0, PT, R8, RZ, PT ;  /* 0x000000ff0800720c */ /* 0x000fda0003f05070 */
[----:B------:R-:W-:Y:S05]  /*0480*/  @P0 BRA `(.L_x_81) ;  /* 0x0000000000500947 */ /* 0x000fea0003800000 */
[----:B0-----:R-:W0:Y:S01]  /*0490*/  I2F.U32.RP R10, UR28 ;  /* 0x0000001c000a7d06 */ /* 0x001e220008209000 */
[----:B------:R-:W-:-:S07]  /*04a0*/  ISETP.NE.U32.AND P1, PT, RZ, UR28, PT ;  /* 0x0000001cff007c0c */ /* 0x000fce000bf25070 */
[----:B0-----:R-:W0:Y:S02]  /*04b0*/  MUFU.RCP R10, R10 ;  /* 0x0000000a000a7308 */ /* 0x001e240000001000 */
[----:B0-----:R-:W-:-:S06]  /*04c0*/  VIADD R8, R10, 0xffffffe ;  /* 0x0ffffffe0a087836 */ /* 0x001fcc0000000000 */
[----:B------:R0:W2:Y:S02]  /*04d0*/  F2I.FTZ.U32.TRUNC.NTZ R9, R8 ;  /* 0x0000000800097305 */ /* 0x0000a4000021f000 */
[----:B0-----:R-:W-:Y:S01]  /*04e0*/  IMAD.MOV.U32 R8, RZ, RZ, RZ ;  /* 0x000000ffff087224 */ /* 0x001fe200078e00ff */
[----:B--2---:R-:W-:-:S05]  /*04f0*/  IADD3 R11, PT, PT, RZ, -R9, RZ ;  /* 0x80000009ff0b7210 */ /* 0x004fca0007ffe0ff */
[----:B------:R-:W-:-:S04]  /*0500*/  IMAD R11, R11, UR28, RZ ;  /* 0x0000001c0b0b7c24 */ /* 0x000fc8000f8e02ff */
[----:B------:R-:W-:-:S06]  /*0510*/  IMAD.HI.U32 R9, R9, R11, R8 ;  /* 0x0000000b09097227 */ /* 0x000fcc00078e0008 */
[----:B------:R-:W-:-:S05]  /*0520*/  IMAD.HI.U32 R9, R9, R2, RZ ;  /* 0x0000000209097227 */ /* 0x000fca00078e00ff */
[----:B------:R-:W-:-:S05]  /*0530*/  IADD3 R9, PT, PT, -R9, RZ, RZ ;  /* 0x000000ff09097210 */ /* 0x000fca0007ffe1ff */
[----:B------:R-:W-:Y:S02]  /*0540*/  IMAD R11, R9, UR28, R2 ;  /* 0x0000001c090b7c24 */ /* 0x000fe4000f8e0202 */
[----:B------:R-:W-:-:S03]  /*0550*/  HFMA2 R9, -RZ, RZ, 0, 0 ;  /* 0x00000000ff097431 */ /* 0x000fc600000001ff */
[----:B------:R-:W-:-:S13]  /*0560*/  ISETP.GE.U32.AND P0, PT, R11, UR28, PT ;  /* 0x0000001c0b007c0c */ /* 0x000fda000bf06070 */
[----:B------:R-:W-:-:S05]  /*0570*/  @P0 VIADD R11, R11, -UR28 ;  /* 0x8000001c0b0b0c36 */ /* 0x000fca0008000000 */
[----:B------:R-:W-:-:S13]  /*0580*/  ISETP.GE.U32.AND P0, PT, R11, UR28, PT ;  /* 0x0000001c0b007c0c */ /* 0x000fda000bf06070 */
[----:B------:R-:W-:Y:S02]  /*0590*/  @P0 IADD3 R11, PT, PT, R11, -UR28, RZ ;  /* 0x8000001c0b0b0c10 */ /* 0x000fe4000fffe0ff */
[----:B------:R-:W-:-:S05]  /*05a0*/  @!P1 LOP3.LUT R11, RZ, UR28, RZ, 0x33, !PT ;  /* 0x0000001cff0b9c12 */ /* 0x000fca000f8e33ff */
[----:B------:R-:W-:Y:S01]  /*05b0*/  IMAD.MOV.U32 R8, RZ, RZ, R11 ;  /* 0x000000ffff087224 */ /* 0x000fe200078e000b */
[----:B------:R-:W-:Y:S06]  /*05c0*/  BRA `(.L_x_82) ;  /* 0x0000000000187947 */ /* 0x000fec0003800000 */
.L_x_81:
[----:B------:R-:W-:Y:S01]  /*05d0*/  IMAD.MOV.U32 R12, RZ, RZ, R2 ;  /* 0x000000ffff0c7224 */ /* 0x000fe200078e0002 */
[----:B------:R-:W-:Y:S02]  /*05e0*/  MOV R8, R0 ;  /* 0x0000000000087202 */ /* 0x000fe40000000f00 */
[----:B------:R-:W-:-:S07]  /*05f0*/  MOV R14, 0x610 ;  /* 0x00000610000e7802 */ /* 0x000fce0000000f00 */
[----:B01----:R-:W-:Y:S05]  /*0600*/  CALL.REL.NOINC `($__internal_2_$__cuda_sm20_rem_u64) ;  /* 0x0000001400d47944 */ /* 0x003fea0003c00000 */
[----:B------:R-:W-:Y:S01]  /*0610*/  IMAD.MOV.U32 R8, RZ, RZ, R16 ;  /* 0x000000ffff087224 */ /* 0x000fe200078e0010 */
[----:B------:R-:W-:-:S07]  /*0620*/  MOV R9, R17 ;  /* 0x0000001100097202 */ /* 0x000fce0000000f00 */
.L_x_82:
[----:B-1----:R-:W-:Y:S05]  /*0630*/  BSYNC.RECONVERGENT B0 ;  /* 0x0000000000007941 */ /* 0x002fea0003800200 */
.L_x_80:
[----:B------:R-:W-:-:S04]  /*0640*/  IMAD.WIDE.U32 R8, R4, UR14, R8 ;  /* 0x0000000e04087c25 */ /* 0x000fc8000f8e0008 */
[----:B------:R-:W-:Y:S02]  /*0650*/  HFMA2 R11, -RZ, RZ, 0, 0 ;  /* 0x00000000ff0b7431 */ /* 0x000fe400000001ff */
[----:B------:R-:W-:Y:S02]  /*0660*/  IMAD R9, R4, UR15, R9 ;  /* 0x0000000f04097c24 */ /* 0x000fe4000f8e0209 */
[----:B------:R-:W-:Y:S02]  /*0670*/  IMAD.MOV.U32 R10, RZ, RZ, R6 ;  /* 0x000000ffff0a7224 */ /* 0x000fe400078e0006 */
        /* <DEDUP_REMOVED lines=9> */
[----:B------:R-:W-:Y:S01]  /*0710*/  IADD3 R16, P0, PT, R2, 0x1, RZ ;  /* 0x0000000102107810 */ /* 0x000fe20007f1e0ff */
[----:B------:R-:W-:Y:S02]  /*0720*/  BSSY.RECONVERGENT B0, `(.L_x_83) ;  /* 0x0000021000007945 */ /* 0x000fe40003800200 */
[----:B------:R-:W2:Y:S01]  /*0730*/  LDS R14, [UR26] ;  /* 0x0000001aff0e7984 */ /* 0x000ea20008000800 */
[----:B------:R-:W-:-:S04]  /*0740*/  IADD3.X R17, PT, PT, RZ, R0, RZ, P0, !PT ;  /* 0x00000000ff117210 */ /* 0x000fc800007fe4ff */
        /* <DEDUP_REMOVED lines=24> */
.L_x_84:
[----:B------:R-:W-:Y:S01]  /*08d0*/  MOV R12, R16 ;  /* 0x00000010000c7202 */ /* 0x000fe20000000f00 */
[----:B------:R-:W-:Y:S01]  /*08e0*/  IMAD.MOV.U32 R8, RZ, RZ, R17 ;  /* 0x000000ffff087224 */ /* 0x000fe200078e0011 */
[----:B------:R-:W-:-:S07]  /*08f0*/  MOV R14, 0x910 ;  /* 0x00000910000e7802 */ /* 0x000fce0000000f00 */
[----:B------:R-:W-:Y:S05]  /*0900*/  CALL.REL.NOINC `($__internal_2_$__cuda_sm20_rem_u64) ;  /* 0x0000001400147944 */ /* 0x000fea0003c00000 */
[----:B------:R-:W-:Y:S01]  /*0910*/  MOV R12, R16 ;  /* 0x00000010000c7202 */ /* 0x000fe20000000f00 */
[----:B------:R-:W-:-:S07]  /*0920*/  IMAD.MOV.U32 R13, RZ, RZ, R17 ;  /* 0x000000ffff0d7224 */ /* 0x000fce00078e0011 */
.L_x_85:
[----:B------:R-:W-:Y:S05]  /*0930*/  BSYNC.RECONVERGENT B0 ;  /* 0x0000000000007941 */ /* 0x000fea0003800200 */
.L_x_83:
[----:B------:R-:W-:Y:S01]  /*0940*/  MOV R14, R12 ;  /* 0x0000000c000e7202 */ /* 0x000fe20000000f00 */
[----:B------:R-:W-:Y:S01]  /*0950*/  IMAD.MOV.U32 R15, RZ, RZ, R13 ;  /* 0x000000ffff0f7224 */ /* 0x000fe200078e000d */
[----:B------:R-:W-:Y:S01]  /*0960*/  MOV R12, R6 ;  /* 0x00000006000c7202 */ /* 0x000fe20000000f00 */
[----:B------:R-:W-:Y:S02]  /*0970*/  IMAD.MOV.U32 R13, RZ, RZ, RZ ;  /* 0x000000ffff0d7224 */ /* 0x000fe400078e00ff */
[----:B------:R-:W-:-:S04]  /*0980*/  IMAD.WIDE.U32 R14, R4, UR14, R14 ;  /* 0x0000000e040e7c25 */ /* 0x000fc8000f8e000e */
[----:B------:R-:W-:Y:S02]  /*0990*/  IMAD R5, R4, UR15, R15 ;  /* 0x0000000f04057c24 */ /* 0x000fe4000f8e020f */
[----:B------:R-:W-:-:S04]  /*09a0*/  IMAD.WIDE.U32 R12, R14, UR12, R12 ;  /* 0x0000000c0e0c7c25 */ /* 0x000fc8000f8e000c */
[----:B------:R-:W-:-:S04]  /*09b0*/  IMAD R5, R5, UR12, RZ ;  /* 0x0000000c05057c24 */ /* 0x000fc8000f8e02ff */
        /* <DEDUP_REMOVED lines=33> */
.L_x_87:
[----:B------:R-:W-:Y:S01]  /*0bd0*/  IMAD.MOV.U32 R12, RZ, RZ, R16 ;  /* 0x000000ffff0c7224 */ /* 0x000fe200078e0010 */
[----:B------:R-:W-:Y:S02]  /*0be0*/  MOV R8, R13 ;  /* 0x0000000d00087202 */ /* 0x000fe40000000f00 */
[----:B------:R-:W-:-:S07]  /*0bf0*/  MOV R14, 0xc10 ;  /* 0x00000c10000e7802 */ /* 0x000fce0000000f00 */
[----:B------:R-:W-:Y:S05]  /*0c00*/  CALL.REL.NOINC `($__internal_2_$__cuda_sm20_rem_u64) ;  /* 0x0000001000547944 */ /* 0x000fea0003c00000 */
[----:B------:R-:W-:Y:S01]  /*0c10*/  IMAD.MOV.U32 R12, RZ, RZ, R16 ;  /* 0x000000ffff0c7224 */ /* 0x000fe200078e0010 */
[----:B------:R-:W-:-:S07]  /*0c20*/  MOV R13, R17 ;  /* 0x00000011000d7202 */ /* 0x000fce0000000f00 */
.L_x_88:
[----:B------:R-:W-:Y:S05]  /*0c30*/  BSYNC.RECONVERGENT B0 ;  /* 0x0000000000007941 */ /* 0x000fea0003800200 */
.L_x_86:
        /* <DEDUP_REMOVED lines=39> */
.L_x_90:
[----:B------:R-:W-:Y:S01]  /*0eb0*/  MOV R12, R14 ;  /* 0x0000000e000c7202 */ /* 0x000fe20000000f00 */
[----:B------:R-:W-:Y:S01]  /*0ec0*/  IMAD.MOV.U32 R8, RZ, RZ, R15 ;  /* 0x000000ffff087224 */ /* 0x000fe200078e000f */
[----:B------:R-:W-:-:S07]  /*0ed0*/  MOV R14, 0xef0 ;  /* 0x00000ef0000e7802 */ /* 0x000fce0000000f00 */
[----:B------:R-:W-:Y:S05]  /*0ee0*/  CALL.REL.NOINC `($__internal_2_$__cuda_sm20_rem_u64) ;  /* 0x0000000c009c7944 */ /* 0x000fea0003c00000 */
[----:B------:R-:W-:Y:S01]  /*0ef0*/  MOV R8, R16 ;  /* 0x0000001000087202 */ /* 0x000fe20000000f00 */
[----:B------:R-:W-:-:S07]  /*0f00*/  IMAD.MOV.U32 R9, RZ, RZ, R17 ;  /* 0x000000ffff097224 */ /* 0x000fce00078e0011 */
.L_x_91:
[----:B------:R-:W-:Y:S05]  /*0f10*/  BSYNC.RECONVERGENT B0 ;  /* 0x0000000000007941 */ /* 0x000fea0003800200 */
.L_x_89:
[----:B------:R-:W-:Y:S01]  /*0f20*/  UMOV UR18, UR14 ;  /* 0x0000000e00127c82 */ /* 0x000fe20008000000 */
[----:B------:R-:W-:Y:S01]  /*0f30*/  UMOV UR19, UR15 ;  /* 0x0000000f00137c82 */ /* 0x000fe20008000000 */
[----:B------:R-:W-:-:S04]  /*0f40*/  IMAD.WIDE.U32 R8, R4, UR18, R8 ;  /* 0x0000001204087c25 */ /* 0x000fc8000f8e0008 */
[----:B------:R-:W-:Y:S02]  /*0f50*/  HFMA2 R13, -RZ, RZ, 0, 0 ;  /* 0x00000000ff0d7431 */ /* 0x000fe400000001ff */
[----:B------:R-:W-:Y:S02]  /*0f60*/  IMAD R5, R4, UR19, RZ ;  /* 0x0000001304057c24 */ /* 0x000fe4000f8e02ff */
[----:B------:R-:W-:-:S03]  /*0f70*/  IMAD.MOV.U32 R12, RZ, RZ, R6 ;  /* 0x000000ffff0c7224 */ /* 0x000fc600078e0006 */
[----:B------:R-:W-:Y:S01]  /*0f80*/  IADD3 R5, PT, PT, R5, R9, RZ ;  /* 0x0000000905057210 */ /* 0x000fe20007ffe0ff */
[----:B------:R-:W-:-:S04]  /*0f90*/  IMAD.WIDE.U32 R12, R8, UR12, R12 ;  /* 0x0000000c080c7c25 */ /* 0x000fc8000f8e000c */
[----:B------:R-:W-:-:S04]  /*0fa0*/  IMAD R5, R5, UR12, RZ ;  /* 0x0000000c05057c24 */ /* 0x000fc8000f8e02ff */
[----:B------:R-:W-:Y:S01]  /*0fb0*/  IMAD R5, R8, UR13, R5 ;  /* 0x0000000d08057c24 */ /* 0x000fe2000f8e0205 */
[----:B------:R-:W-:-:S03]  /*0fc0*/  LEA R8, P0, R12, UR16, 0x2 ;  /* 0x000000100c087c11 */ /* 0x000fc6000f8010ff */
[----:B------:R-:W-:-:S05]  /*0fd0*/  IMAD.IADD R5, R13, 0x1, R5 ;  /* 0x000000010d057824 */ /* 0x000fca00078e0205 */
        /* <DEDUP_REMOVED lines=13> */
.L_x_79:
        /* <DEDUP_REMOVED lines=8> */
[----:B------:R-:W-:Y:S01]  /*1130*/  IADD3 R12, P0, PT, R2, UR4, RZ ;  /* 0x00000004020c7c10 */ /* 0x000fe2000ff1e0ff */
[----:B------:R-:W-:Y:S03]  /*1140*/  BSSY.RECONVERGENT B0, `(.L_x_94) ;  /* 0x000001c000007945 */ /* 0x000fe60003800200 */
[----:B------:R-:W-:-:S04]  /*1150*/  IADD3.X R8, PT, PT, R0, UR5, RZ, P0, !PT ;  /* 0x0000000500087c10 */ /* 0x000fc800087fe4ff */
[----:B------:R-:W-:-:S04]  /*1160*/  LOP3.LUT R9, R8, UR19, RZ, 0xfc, !PT ;  /* 0x0000001308097c12 */ /* 0x000fc8000f8efcff */
[----:B------:R-:W-:-:S13]  /*1170*/  ISETP.NE.U32.AND P0, PT, R9, RZ, PT ;  /* 0x000000ff0900720c */ /* 0x000fda0003f05070 */
[----:B------:R-:W-:Y:S05]  /*1180*/  @P0 BRA `(.L_x_95) ;  /* 0x00000000004c0947 */ /* 0x000fea0003800000 */
[----:B------:R-:W1:Y:S01]  /*1190*/  I2F.U32.RP R13, UR18 ;  /* 0x00000012000d7d06 */ /* 0x000e620008209000 */
[----:B------:R-:W-:Y:S02]  /*11a0*/  MOV R10, RZ ;  /* 0x000000ff000a7202 */ /* 0x000fe40000000f00 */
[----:B------:R-:W-:-:S05]  /*11b0*/  ISETP.NE.U32.AND P1, PT, RZ, UR18, PT ;  /* 0x00000012ff007c0c */ /* 0x000fca000bf25070 */
[----:B-1----:R-:W1:Y:S02]  /*11c0*/  MUFU.RCP R13, R13 ;  /* 0x0000000d000d7308 */ /* 0x002e640000001000 */
[----:B-1----:R-:W-:-:S06]  /*11d0*/  IADD3 R11, PT, PT, R13, 0xffffffe, RZ ;  /* 0x0ffffffe0d0b7810 */ /* 0x002fcc0007ffe0ff */
[----:B------:R-:W1:Y:S02]  /*11e0*/  F2I.FTZ.U32.TRUNC.NTZ R11, R11 ;  /* 0x0000000b000b7305 */ /* 0x000e64000021f000 */
[----:B-1----:R-:W-:-:S04]  /*11f0*/  IMAD.MOV R9, RZ, RZ, -R11 ;  /* 0x000000ffff097224 */ /* 0x002fc800078e0a0b */
[----:B------:R-:W-:-:S04]  /*1200*/  IMAD R9, R9, UR18, RZ ;  /* 0x0000001209097c24 */ /* 0x000fc8000f8e02ff */
[----:B------:R-:W-:-:S04]  /*1210*/  IMAD.HI.U32 R9, R11, R9, R10 ;  /* 0x000000090b097227 */ /* 0x000fc800078e000a */
[----:B------:R-:W-:Y:S02]  /*1220*/  HFMA2 R11, -RZ, RZ, 0, 0 ;  /* 0x00000000ff0b7431 */ /* 0x000fe400000001ff */
        /* <DEDUP_REMOVED lines=9> */
.L_x_95:
[----:B------:R-:W-:-:S07]  /*12c0*/  MOV R14, 0x12e0 ;  /* 0x000012e0000e7802 */ /* 0x000fce0000000f00 */
[----:B0-----:R-:W-:Y:S05]  /*12d0*/  CALL.REL.NOINC `($__internal_2_$__cuda_sm20_rem_u64) ;  /* 0x0000000800a07944 */ /* 0x001fea0003c00000 */
[----:B------:R-:W-:Y:S01]  /*12e0*/  IMAD.MOV.U32 R10, RZ, RZ, R16 ;  /* 0x000000ffff0a7224 */ /* 0x000fe200078e0010 */
[----:B------:R-:W-:-:S07]  /*12f0*/  MOV R11, R17 ;  /* 0x00000011000b7202 */ /* 0x000fce0000000f00 */
.L_x_96:
[----:B0-----:R-:W-:Y:S05]  /*1300*/  BSYNC.RECONVERGENT B0 ;  /* 0x0000000000007941 */ /* 0x001fea0003800200 */
.L_x_94:
[----:B------:R-:W0:Y:S01]  /*1310*/  LDCU.64 UR12, c[0x0][0x3a8] ;  /* 0x00007500ff0c77ac */ /* 0x000e220008000a00 */
[----:B------:R-:W-:Y:S01]  /*1320*/  MOV R15, R11 ;  /* 0x0000000b000f7202 */ /* 0x000fe20000000f00 */
[----:B------:R-:W-:Y:S02]  /*1330*/  IMAD.MOV.U32 R14, RZ, RZ, R10 ;  /* 0x000000ffff0e7224 */ /* 0x000fe400078e000a */
[----:B------:R-:W-:Y:S01]  /*1340*/  HFMA2 R11, -RZ, RZ, 0, 0 ;  /* 0x00000000ff0b7431 */ /* 0x000fe200000001ff */
[----:B------:R-:W1:Y:S01]  /*1350*/  LDCU.64 UR8, c[0x0][0x3b0] ;  /* 0x00007600ff0877ac */ /* 0x000e620008000a00 */
[----:B------:R-:W-:Y:S01]  /*1360*/  IMAD.MOV.U32 R10, RZ, RZ, R6 ;  /* 0x000000ffff0a7224 */ /* 0x000fe200078e0006 */
[----:B------:R-:W2:Y:S01]  /*1370*/  LDCU.64 UR14, c[0x0][0x380] ;  /* 0x00007000ff0e77ac */ /* 0x000ea20008000a00 */
[----:B------:R-:W3:Y:S01]  /*1380*/  LDCU UR10, c[0x0][0x398] ;  /* 0x00007300ff0a77ac */ /* 0x000ee20008000800 */
[----:B0-----:R-:W-:-:S04]  /*1390*/  IMAD.WIDE.U32 R14, R4, UR12, R14 ;  /* 0x0000000c040e7c25 */ /* 0x001fc8000f8e000e */
[----:B------:R-:W-:Y:S02]  /*13a0*/  IMAD R9, R4, UR13, R15 ;  /* 0x0000000d04097c24 */ /* 0x000fe4000f8e020f */
[----:B-1----:R-:W-:-:S04]  /*13b0*/  IMAD.WIDE.U32 R10, R14, UR8, R10 ;  /* 0x000000080e0a7c25 */ /* 0x002fc8000f8e000a */
[----:B------:R-:W-:-:S04]  /*13c0*/  IMAD R9, R9, UR8, RZ ;  /* 0x0000000809097c24 */ /* 0x000fc8000f8e02ff */
[----:B------:R-:W-:Y:S01]  /*13d0*/  IMAD R9, R14, UR9, R9 ;  /* 0x000000090e097c24 */ /* 0x000fe2000f8e0209 */
[----:B--2---:R-:W-:-:S03]  /*13e0*/  LEA R14, P0, R10, UR14, 0x2 ;  /* 0x0000000e0a0e7c11 */ /* 0x004fc6000f8010ff */
[----:B------:R-:W-:-:S05]  /*13f0*/  IMAD.IADD R9, R11, 0x1, R9 ;  /* 0x000000010b097824 */ /* 0x000fca00078e0209 */
[----:B------:R-:W-:-:S05]  /*1400*/  LEA.HI.X R15, R10, UR15, R9, 0x2, P0 ;  /* 0x0000000f0a0f7c11 */ /* 0x000fca00080f1409 */
[----:B------:R-:W2:Y:S01]  /*1410*/  LDG.E R14, desc[UR20][R14.64] ;  /* 0x000000140e0e7981 */ /* 0x000ea2000c1e1900 */
[----:B------:R-:W0:Y:S01]  /*1420*/  S2UR UR9, SR_CgaCtaId ;  /* 0x00000000000979c3 */ /* 0x000e220000008800 */
[----:B------:R-:W-:Y:S01]  /*1430*/  UMOV UR8, 0x400 ;  /* 0x0000040000087882 */ /* 0x000fe20000000000 */
[----:B------:R-:W-:Y:S01]  /*1440*/  IADD3 R12, P0, PT, R12, 0x1, RZ ;  /* 0x000000010c0c7810 */ /* 0x000fe20007f1e0ff */
[----:B------:R-:W-:Y:S03]  /*1450*/  BSSY.RECONVERGENT B0, `(.L_x_97) ;  /* 0x0000024000007945 */ /* 0x000fe60003800200 */
[----:B------:R-:W-:-:S04]  /*1460*/  IADD3.X R8, PT, PT, RZ, R8, RZ, P0, !PT ;  /* 0x00000008ff087210 */ /* 0x000fc800007fe4ff */
[----:B------:R-:W-:-:S04]  /*1470*/  LOP3.LUT R11, R8, UR13, RZ, 0xfc, !PT ;  /* 0x0000000d080b7c12 */ /* 0x000fc8000f8efcff */
[----:B------:R-:W-:Y:S01]  /*1480*/  ISETP.NE.U32.AND P0, PT, R11, RZ, PT ;  /* 0x000000ff0b00720c */ /* 0x000fe20003f05070 */
[----:B0-----:R-:W-:Y:S02]  /*1490*/  ULEA UR9, UR9, UR8, 0x18 ;  /* 0x0000000809097291 */ /* 0x001fe4000f8ec0ff */
[----:B---3--:R-:W-:Y:S02]  /*14a0*/  UIADD3 UR8, UPT, UPT, UR4, UR10, URZ ;  /* 0x0000000a04087290 */ /* 0x008fe4000fffe0ff */
[----:B------:R-:W-:Y:S02]  /*14b0*/  ULEA UR10, UR4, UR9, 0x2 ;  /* 0x00000009040a7291 */ /* 0x000fe4000f8e10ff */
[----:B------:R-:W-:-:S07]  /*14c0*/  ULEA UR8, UR8, UR9, 0x2 ;  /* 0x0000000908087291 */ /* 0x000fce000f8e10ff */
[----:B------:R-:W2:Y:S04]  /*14d0*/  LDS R9, [UR10] ;  /* 0x0000000aff097984 */ /* 0x000ea80008000800 */
[----:B------:R-:W0:Y:S01]  /*14e0*/  LDS R10, [UR8] ;  /* 0x00000008ff0a7984 */ /* 0x000e220008000800 */
[C---:B--2---:R-:W-:Y:S01]  /*14f0*/  FFMA R5, R14.reuse, R9, R5 ;  /* 0x000000090e057223 */ /* 0x044fe20000000005 */
        /* <DEDUP_REMOVED lines=21> */
.L_x_98:
[----:B------:R-:W-:-:S07]  /*1650*/  MOV R14, 0x1670 ;  /* 0x00001670000e7802 */ /* 0x000fce0000000f00 */
[----:B------:R-:W-:Y:S05]  /*1660*/  CALL.REL.NOINC `($__internal_2_$__cuda_sm20_rem_u64) ;  /* 0x0000000400bc7944 */ /* 0x000fea0003c00000 */
[----:B------:R-:W-:Y:S01]  /*1670*/  MOV R8, R16 ;  /* 0x0000001000087202 */ /* 0x000fe20000000f00 */
[----:B------:R-:W-:-:S07]  /*1680*/  IMAD.MOV.U32 R9, RZ, RZ, R17 ;  /* 0x000000ffff097224 */ /* 0x000fce00078e0011 */
.L_x_99:
[----:B------:R-:W-:Y:S05]  /*1690*/  BSYNC.RECONVERGENT B0 ;  /* 0x0000000000007941 */ /* 0x000fea0003800200 */
.L_x_97:
[----:B------:R-:W0:Y:S01]  /*16a0*/  LDCU.64 UR18, c[0x0][0x3a8] ;  /* 0x00007500ff1277ac */ /* 0x000e220008000a00 */
[----:B------:R-:W-:Y:S01]  /*16b0*/  IMAD.MOV.U32 R10, RZ, RZ, R6 ;  /* 0x000000ffff0a7224 */ /* 0x000fe200078e0006 */
[----:B------:R-:W-:Y:S01]  /*16c0*/  LDS R12, [UR8+0x4] ;  /* 0x00000408ff0c7984 */ /* 0x000fe20008000800 */
[----:B------:R-:W1:Y:S01]  /*16d0*/  LDCU.64 UR12, c[0x0][0x3b0] ;  /* 0x00007600ff0c77ac */ /* 0x000e620008000a00 */
[----:B------:R-:W2:Y:S01]  /*16e0*/  LDCU.64 UR14, c[0x0][0x380] ;  /* 0x00007000ff0e77ac */ /* 0x000ea20008000a00 */
[----:B0-----:R-:W-:-:S04]  /*16f0*/  IMAD.WIDE.U32 R8, R4, UR18, R8 ;  /* 0x0000001204087c25 */ /* 0x001fc8000f8e0008 */
[----:B------:R-:W-:-:S05]  /*1700*/  IMAD R11, R4, UR19, RZ ;  /* 0x00000013040b7c24 */ /* 0x000fca000f8e02ff */
[----:B------:R-:W-:Y:S01]  /*1710*/  IADD3 R9, PT, PT, R11, R9, RZ ;  /* 0x000000090b097210 */ /* 0x000fe20007ffe0ff */
[----:B------:R-:W-:-:S04]  /*1720*/  HFMA2 R11, -RZ, RZ, 0, 0 ;  /* 0x00000000ff0b7431 */ /* 0x000fc800000001ff */
[----:B-1----:R-:W-:-:S04]  /*1730*/  IMAD R9, R9, UR12, RZ ;  /* 0x0000000c09097c24 */ /* 0x002fc8000f8e02ff */
[C---:B------:R-:W-:Y:S02]  /*1740*/  IMAD R9, R8.reuse, UR13, R9 ;  /* 0x0000000d08097c24 */ /* 0x040fe4000f8e0209 */
[----:B------:R-:W-:-:S04]  /*1750*/  IMAD.WIDE.U32 R10, R8, UR12, R10 ;  /* 0x0000000c080a7c25 */ /* 0x000fc8000f8e000a */
[----:B------:R-:W-:Y:S01]  /*1760*/  IMAD.IADD R9, R11, 0x1, R9 ;  /* 0x000000010b097824 */ /* 0x000fe200078e0209 */
[----:B--2---:R-:W-:-:S04]  /*1770*/  LEA R8, P0, R10, UR14, 0x2 ;  /* 0x0000000e0a087c11 */ /* 0x004fc8000f8010ff */
[----:B------:R-:W-:Y:S02]  /*1780*/  LEA.HI.X R9, R10, UR15, R9, 0x2, P0 ;  /* 0x0000000f0a097c11 */ /* 0x000fe400080f1409 */
[----:B------:R-:W0:Y:S04]  /*1790*/  LDS R10, [UR10+0x4] ;  /* 0x0000040aff0a7984 */ /* 0x000e280008000800 */
[----:B------:R-:W0:Y:S01]  /*17a0*/  LDG.E R8, desc[UR20][R8.64] ;  /* 0x0000001408087981 */ /* 0x000e22000c1e1900 */
[----:B------:R-:W-:-:S04]  /*17b0*/  UIADD3 UR4, UP0, UPT, UR4, 0x2, URZ ;  /* 0x0000000204047890 */ /* 0x000fc8000ff1e0ff */
[----:B------:R-:W-:Y:S01]  /*17c0*/  UIADD3.X UR5, UPT, UPT, URZ, UR5, URZ, UP0, !UPT ;  /* 0x00000005ff057290 */ /* 0x000fe200087fe4ff */
[C---:B0-----:R-:W-:Y:S01]  /*17d0*/  FFMA R5, R8.reuse, R10, R5 ;  /* 0x0000000a08057223 */ /* 0x041fe20000000005 */
[----:B------:R-:W-:-:S10]  /*17e0*/  FFMA R7, R8, R12, R7 ;  /* 0x0000000c08077223 */ /* 0x000fd40000000007 */
.L_x_93:
[----:B------:R-:W1:Y:S02]  /*17f0*/  LDCU UR8, c[0x0][0x398] ;  /* 0x00007300ff0877ac */ /* 0x000e640008000800 */
[----:B-1----:R-:W-:-:S04]  /*1800*/  ULOP3.LUT UR8, UR8, 0x1, URZ, 0xc0, !UPT ;  /* 0x0000000108087892 */ /* 0x002fc8000f8ec0ff */
[----:B------:R-:W-:-:S04]  /*1810*/  UISETP.NE.U32.AND UP0, UPT, UR8, 0x1, UPT ;  /* 0x000000010800788c */ /* 0x000fc8000bf05070 */
[----:B------:R-:W-:-:S09]  /*1820*/  UISETP.NE.U32.AND.EX UP0, UPT, URZ, URZ, UPT, UP0 ;  /* 0x000000ffff00728c */ /* 0x000fd2000bf05100 */
[----:B------:R-:W-:Y:S05]  /*1830*/  BRA.U UP0, `(.L_x_78) ;  /* 0x0000000100e07547 */ /* 0x000fea000b800000 */
        /* <DEDUP_REMOVED lines=25> */
.L_x_101:
[----:B------:R-:W-:-:S07]  /*19d0*/  MOV R14, 0x19f0 ;  /* 0x000019f0000e7802 */ /* 0x000fce0000000f00 */
[----:B0-----:R-:W-:Y:S05]  /*19e0*/  CALL.REL.NOINC `($__internal_2_$__cuda_sm20_rem_u64) ;  /* 0x0000000000dc7944 */ /* 0x001fea0003c00000 */
[----:B------:R-:W-:Y:S01]  /*19f0*/  IMAD.MOV.U32 R8, RZ, RZ, R16 ;  /* 0x000000ffff087224 */ /* 0x000fe200078e0010 */
[----:B------:R-:W-:-:S07]  /*1a00*/  MOV R9, R17 ;  /* 0x0000001100097202 */ /* 0x000fce0000000f00 */
.L_x_102:
[----:B0-----:R-:W-:Y:S05]  /*1a10*/  BSYNC.RECONVERGENT B0 ;  /* 0x0000000000007941 */ /* 0x001fea0003800200 */
.L_x_100:
[----:B------:R-:W0:Y:S01]  /*1a20*/  LDCU.64 UR18, c[0x0][0x3a8] ;  /* 0x00007500ff1277ac */ /* 0x000e220008000a00 */
[----:B------:R-:W-:Y:S01]  /*1a30*/  MOV R10, R6 ;  /* 0x00000006000a7202 */ /* 0x000fe20000000f00 */
[----:B------:R-:W1:Y:S01]  /*1a40*/  LDCU.64 UR12, c[0x0][0x3b0] ;  /* 0x00007600ff0c77ac */ /* 0x000e620008000a00 */
[----:B------:R-:W2:Y:S01]  /*1a50*/  LDCU.64 UR8, c[0x0][0x380] ;  /* 0x00007000ff0877ac */ /* 0x000ea20008000a00 */
[----:B------:R-:W3:Y:S01]  /*1a60*/  LDCU UR10, c[0x0][0x398] ;  /* 0x00007300ff0a77ac */ /* 0x000ee20008000800 */
[----:B0-----:R-:W-:-:S04]  /*1a70*/  IMAD.WIDE.U32 R8, R4, UR18, R8 ;  /* 0x0000001204087c25 */ /* 0x001fc8000f8e0008 */
[----:B------:R-:W-:-:S04]  /*1a80*/  IMAD R11, R4, UR19, RZ ;  /* 0x00000013040b7c24 */ /* 0x000fc8000f8e02ff */
[----:B------:R-:W-:Y:S02]  /*1a90*/  IMAD.IADD R0, R11, 0x1, R9 ;  /* 0x000000010b007824 */ /* 0x000fe400078e0209 */
[----:B------:R-:W-:Y:S02]  /*1aa0*/  IMAD.MOV.U32 R11, RZ, RZ, RZ ;  /* 0x000000ffff0b7224 */ /* 0x000fe400078e00ff */
[----:B-1----:R-:W-:Y:S02]  /*1ab0*/  IMAD R9, R0, UR12, RZ ;  /* 0x0000000c00097c24 */ /* 0x002fe4000f8e02ff */
[----:B------:R-:W-:-:S04]  /*1ac0*/  IMAD.WIDE.U32 R10, R8, UR12, R10 ;  /* 0x0000000c080a7c25 */ /* 0x000fc8000f8e000a */
[----:B------:R-:W-:Y:S01]  /*1ad0*/  IMAD R9, R8, UR13, R9 ;  /* 0x0000000d08097c24 */ /* 0x000fe2000f8e0209 */
[----:B--2---:R-:W-:-:S04]  /*1ae0*/  LEA R8, P0, R10, UR8, 0x2 ;  /* 0x000000080a087c11 */ /* 0x004fc8000f8010ff */
[----:B------:R-:W-:-:S04]  /*1af0*/  IADD3 R9, PT, PT, R11, R9, RZ ;  /* 0x000000090b097210 */ /* 0x000fc80007ffe0ff */
        /* <DEDUP_REMOVED lines=12> */
.L_x_78:
[C---:B------:R-:W-:Y:S01]  /*1bc0*/  IMAD.WIDE.U32 R8, R4.reuse, UR18, RZ ;  /* 0x0000001204087c25 */ /* 0x040fe2000f8e00ff */
[----:B------:R-:W-:Y:S01]  /*1bd0*/  MOV R13, RZ ;  /* 0x000000ff000d7202 */ /* 0x000fe20000000f00 */
[----:B------:R-:W1:Y:S01]  /*1be0*/  LDCU.64 UR8, c[0x0][0x388] ;  /* 0x00007100ff0877ac */ /* 0x000e620008000a00 */
[C---:B------:R-:W-:Y:S01]  /*1bf0*/  IADD3 R15, P0, PT, R3.reuse, UR24, RZ ;  /* 0x00000018030f7c10 */ /* 0x040fe2000ff1e0ff */
[----:B------:R-:W-:Y:S02]  /*1c00*/  IMAD R4, R4, UR19, R9 ;  /* 0x0000001304047c24 */ /* 0x000fe4000f8e0209 */
[----:B------:R-:W-:Y:S02]  /*1c10*/  IMAD.MOV.U32 R12, RZ, RZ, R6 ;  /* 0x000000ffff0c7224 */ /* 0x000fe400078e0006 */
[----:B------:R-:W-:Y:S02]  /*1c20*/  IMAD R9, R4, UR12, RZ ;  /* 0x0000000c04097c24 */ /* 0x000fe4000f8e02ff */
[----:B------:R-:W-:-:S04]  /*1c30*/  IMAD.WIDE.U32 R10, R3, UR12, R12 ;  /* 0x0000000c030a7c25 */ /* 0x000fc8000f8e000c */
[----:B------:R-:W-:-:S04]  /*1c40*/  IMAD.WIDE.U32 R12, R8, UR12, R12 ;  /* 0x0000000c080c7c25 */ /* 0x000fc8000f8e000c */
[----:B------:R-:W-:Y:S02]  /*1c50*/  IMAD R17, R8, UR13, R9 ;  /* 0x0000000d08117c24 */ /* 0x000fe4000f8e0209 */
[----:B------:R-:W-:Y:S02]  /*1c60*/  IMAD.X R0, RZ, RZ, UR25, P0 ;  /* 0x00000019ff007e24 */ /* 0x000fe400080e06ff */
[----:B------:R-:W-:Y:S01]  /*1c70*/  IMAD R11, R3, UR13, R11 ;  /* 0x0000000d030b7c24 */ /* 0x000fe2000f8e020b */
[----:B------:R-:W-:Y:S01]  /*1c80*/  IADD3 R13, PT, PT, R17, R13, RZ ;  /* 0x0000000d110d7210 */ /* 0x000fe20007ffe0ff */
[----:B------:R-:W-:Y:S02]  /*1c90*/  IMAD R0, R0, UR12, RZ ;  /* 0x0000000c00007c24 */ /* 0x000fe4000f8e02ff */
[----:B------:R-:W-:-:S04]  /*1ca0*/  IMAD.WIDE.U32 R8, R8, UR12, R10 ;  /* 0x0000000c08087c25 */ /* 0x000fc8000f8e000a */
[C---:B------:R-:W-:Y:S01]  /*1cb0*/  IMAD R11, R15.reuse, UR13, R0 ;  /* 0x0000000d0f0b7c24 */ /* 0x040fe2000f8e0200 */
[----:B-1----:R-:W-:Y:S01]  /*1cc0*/  LEA R10, P0, R8, UR8, 0x2 ;  /* 0x00000008080a7c11 */ /* 0x002fe2000f8010ff */
[----:B------:R-:W-:-:S04]  /*1cd0*/  IMAD.WIDE.U32 R2, R15, UR12, R12 ;  /* 0x0000000c0f027c25 */ /* 0x000fc8000f8e000c */
[----:B------:R-:W-:Y:S01]  /*1ce0*/  IMAD.IADD R9, R9, 0x1, R17 ;  /* 0x0000000109097824 */ /* 0x000fe200078e0211 */
[----:B------:R-:W-:Y:S02]  /*1cf0*/  IADD3 R3, PT, PT, R3, R11, RZ ;  /* 0x0000000b03037210 */ /* 0x000fe40007ffe0ff */
[----:B------:R-:W-:Y:S02]  /*1d00*/  LEA R12, P1, R2, UR8, 0x2 ;  /* 0x00000008020c7c11 */ /* 0x000fe4000f8210ff */
[----:B------:R-:W-:Y:S02]  /*1d10*/  LEA.HI.X R11, R8, UR9, R9, 0x2, P0 ;  /* 0x00000009080b7c11 */ /* 0x000fe400080f1409 */
[----:B------:R-:W-:-:S03]  /*1d20*/  LEA.HI.X R13, R2, UR9, R3, 0x2, P1 ;  /* 0x00000009020d7c11 */ /* 0x000fc600088f1403 */
[----:B------:R-:W-:Y:S04]  /*1d30*/  STG.E desc[UR20][R10.64], R5 ;  /* 0x000000050a007986 */ /* 0x000fe8000c101914 */
[----:B------:R-:W-:Y:S01]  /*1d40*/  STG.E desc[UR20][R12.64], R7 ;  /* 0x000000070c007986 */ /* 0x000fe2000c101914 */
[----:B0-----:R-:W-:Y:S05]  /*1d50*/  EXIT ;  /* 0x000000000000794d */ /* 0x001fea0003800000 */
        .weak           $__internal_2_$__cuda_sm20_rem_u64
        .type           $__internal_2_$__cuda_sm20_rem_u64,@function
        .size           $__internal_2_$__cuda_sm20_rem_u64,(.L_x_106 - $__internal_2_$__cuda_sm20_rem_u64)
$__internal_2_$__cuda_sm20_rem_u64:
[----:B------:R-:W0:Y:S08]  /*1d60*/  I2F.U64.RP R15, UR6 ;  /* 0x00000006000f7d12 */ /* 0x000e300008309000 */
[----:B0-----:R-:W0:Y:S02]  /*1d70*/  MUFU.RCP R15, R15 ;  /* 0x0000000f000f7308 */ /* 0x001e240000001000 */
[----:B0-----:R-:W-:-:S06]  /*1d80*/  VIADD R16, R15, 0x1ffffffe ;  /* 0x1ffffffe0f107836 */ /* 0x001fcc0000000000 */
        /* <DEDUP_REMOVED lines=26> */
[----:B------:R-:W-:Y:S01]  /*1f30*/  IMAD.MOV.U32 R19, RZ, RZ, RZ ;  /* 0x000000ffff137224 */ /* 0x000fe200078e00ff */
[----:B------:R-:W-:Y:S01]  /*1f40*/  IADD3.X R13, PT, PT, R16, R13, RZ, P0, !PT ;  /* 0x0000000d100d7210 */ /* 0x000fe200007fe4ff */
        /* <DEDUP_REMOVED lines=20> */
[----:B------:R-:W-:Y:S01]  /*2090*/  IMAD.MOV.U32 R15, RZ, RZ, 0x0 ;  /* 0x00000000ff0f7424 */ /* 0x000fe200078e00ff */
        /* <DEDUP_REMOVED lines=10> */
[----:B------:R-:W-:Y:S06]  /*2140*/  RET.REL.NODEC R14 `(_Z10row_kernelPfS_S_mmmm) ;  /* 0xffffffdc0eac7950 */ /* 0x000fec0003c3ffff */
.L_x_103:
        /* <DEDUP_REMOVED lines=11> */
.L_x_106:


//--------------------- .nv.shared._Z10map_kernelPfS_mmm --------------------------
	.section	.nv.shared._Z10map_kernelPfS_mmm,"aw",@nobits
	.sectionflags	@""
	.align	16
	.zero		1024


//--------------------- .nv.shared.reserved.0     --------------------------
	.section	.nv.shared.reserved.0,"aw",@nobits
	.weak		__nv_reservedSMEM_offset_0_alias
	.size		__nv_reservedSMEM_offset_0_alias, 0, 64
	.other		__nv_reservedSMEM_offset_0_alias,@"STO_CUDA_RESERVED_SHARED STV_DEFAULT"
__nv_reservedSMEM_offset_0_alias:
	.zero		0
	.zero		64


//--------------------- .nv.shared._Z12depth_kernelPfS_S_mmmm --------------------------
	.section	.nv.shared._Z12depth_kernelPfS_S_mmmm,"aw",@nobits
	.sectionflags	@""
	.align	16
	.zero		1024


//--------------------- .nv.shared._Z10col_kernelPfS_S_mmmm --------------------------
	.section	.nv.shared._Z10col_kernelPfS_S_mmmm,"aw",@nobits
	.sectionflags	@""
	.align	16
	.zero		1024


//--------------------- .nv.shared._Z10row_kernelPfS_S_mmmm --------------------------
	.section	.nv.shared._Z10row_kernelPfS_S_mmmm,"aw",@nobits
	.sectionflags	@""
	.align	16
	.zero		1024


//--------------------- .nv.constant0._Z10map_kernelPfS_mmm --------------------------
	.section	.nv.constant0._Z10map_kernelPfS_mmm,"a",@progbits
	.sectionflags	@""
	.align	4
.nv.constant0._Z10map_kernelPfS_mmm:
	.zero		936


//--------------------- .nv.constant0._Z12depth_kernelPfS_S_mmmm --------------------------
	.section	.nv.constant0._Z12depth_kernelPfS_S_mmmm,"a",@progbits
	.sectionflags	@""
	.align	4
.nv.constant0._Z12depth_kernelPfS_S_mmmm:
	.zero		952


//--------------------- .nv.constant0._Z10col_kernelPfS_S_mmmm --------------------------
	.section	.nv.constant0._Z10col_kernelPfS_S_mmmm,"a",@progbits
	.sectionflags	@""
	.align	4
.nv.constant0._Z10col_kernelPfS_S_mmmm:
	.zero		952


//--------------------- .nv.constant0._Z10row_kernelPfS_S_mmmm --------------------------
	.section	.nv.constant0._Z10row_kernelPfS_S_mmmm,"a",@progbits
	.sectionflags	@""
	.align	4
.nv.constant0._Z10row_kernelPfS_S_mmmm:
	.zero		952


//--------------------- SYMBOLS --------------------------

	.type		.nv.reservedSmem.offset0,@object
	.size		.nv.reservedSmem.offset0,0x4
	.type		.nv.reservedSmem.cap,@object
	.size		.nv.reservedSmem.cap,0x4
